//
// Generated by NVIDIA NVVM Compiler
//
// Compiler Build ID: CL-36424714
// Cuda compilation tools, release 13.0, V13.0.88
// Based on NVVM 20.0.0
//

.version 9.0
.target sm_100
.address_size 64

	// .globl	_Z12forwardSweepPKiS0_PKfiPfPbS3_
.extern .func  (.param .b32 func_retval0) vprintf
(
	.param .b64 vprintf_param_0,
	.param .b64 vprintf_param_1
)
;
.global .align 1 .b8 $str[19] = {82, 105, 103, 97, 32, 101, 115, 101, 103, 117, 105, 116, 97, 58, 32, 37, 100, 10};
.global .align 1 .b8 $str$1[17] = {102, 105, 110, 101, 32, 116, 104, 114, 101, 97, 100, 32, 35, 37, 100, 10};

.visible .entry _Z12forwardSweepPKiS0_PKfiPfPbS3_(
	.param .u64 .ptr .align 1 _Z12forwardSweepPKiS0_PKfiPfPbS3__param_0,
	.param .u64 .ptr .align 1 _Z12forwardSweepPKiS0_PKfiPfPbS3__param_1,
	.param .u64 .ptr .align 1 _Z12forwardSweepPKiS0_PKfiPfPbS3__param_2,
	.param .u32 _Z12forwardSweepPKiS0_PKfiPfPbS3__param_3,
	.param .u64 .ptr .align 1 _Z12forwardSweepPKiS0_PKfiPfPbS3__param_4,
	.param .u64 .ptr .align 1 _Z12forwardSweepPKiS0_PKfiPfPbS3__param_5,
	.param .u64 .ptr .align 1 _Z12forwardSweepPKiS0_PKfiPfPbS3__param_6
)
{
	.local .align 8 .b8 	__local_depot0[8];
	.reg .b64 	%SP;
	.reg .b64 	%SPL;
	.reg .pred 	%p<20>;
	.reg .b16 	%rs<5>;
	.reg .b32 	%r<23>;
	.reg .b32 	%f<21>;
	.reg .b64 	%rd<35>;

	mov.u64 	%SPL, __local_depot0;
	cvta.local.u64 	%SP, %SPL;
	ld.param.u64 	%rd12, [_Z12forwardSweepPKiS0_PKfiPfPbS3__param_0];
	ld.param.u64 	%rd13, [_Z12forwardSweepPKiS0_PKfiPfPbS3__param_1];
	ld.param.u64 	%rd14, [_Z12forwardSweepPKiS0_PKfiPfPbS3__param_2];
	ld.param.u32 	%r11, [_Z12forwardSweepPKiS0_PKfiPfPbS3__param_3];
	ld.param.u64 	%rd16, [_Z12forwardSweepPKiS0_PKfiPfPbS3__param_4];
	ld.param.u64 	%rd17, [_Z12forwardSweepPKiS0_PKfiPfPbS3__param_5];
	ld.param.u64 	%rd15, [_Z12forwardSweepPKiS0_PKfiPfPbS3__param_6];
	cvta.to.global.u64 	%rd1, %rd17;
	cvta.to.global.u64 	%rd2, %rd16;
	mov.u32 	%r12, %ctaid.x;
	mov.u32 	%r13, %ntid.x;
	mov.u32 	%r14, %tid.x;
	mad.lo.s32 	%r1, %r12, %r13, %r14;
	shl.b32 	%r21, %r1, 6;
	setp.lt.s32 	%p3, %r21, 0;
	setp.ge.s32 	%p4, %r21, %r11;
	or.pred  	%p5, %p3, %p4;
	@%p5 bra 	$L__BB0_14;
	add.s32 	%r3, %r11, -1;
	cvta.to.global.u64 	%rd3, %rd12;
	cvta.to.global.u64 	%rd4, %rd15;
	cvta.to.global.u64 	%rd5, %rd13;
	cvta.to.global.u64 	%rd6, %rd14;
	bra.uni 	$L__BB0_3;
$L__BB0_2:
	shl.b32 	%r17, %r1, 6;
	or.b32  	%r18, %r17, 63;
	setp.ge.s32 	%p16, %r21, %r18;
	add.s32 	%r21, %r21, 1;
	setp.ge.s32 	%p17, %r21, %r11;
	or.pred  	%p18, %p16, %p17;
	@%p18 bra 	$L__BB0_14;
$L__BB0_3:
	add.u64 	%rd18, %SP, 0;
	add.u64 	%rd19, %SPL, 0;
	st.local.u32 	[%rd19], %r21;
	mov.u64 	%rd20, $str;
	cvta.global.u64 	%rd21, %rd20;
	{ // callseq 0, 0
	.param .b64 param0;
	st.param.b64 	[param0], %rd21;
	.param .b64 param1;
	st.param.b64 	[param1], %rd18;
	.param .b32 retval0;
	call.uni (retval0), 
	vprintf, 
	(
	param0, 
	param1
	);
	ld.param.b32 	%r15, [retval0];
	} // callseq 0
	mul.wide.u32 	%rd22, %r21, 4;
	add.s64 	%rd7, %rd2, %rd22;
	ld.global.f32 	%f18, [%rd7];
	add.s64 	%rd23, %rd3, %rd22;
	ld.global.u32 	%r22, [%rd23];
	ld.global.u32 	%r7, [%rd23+4];
	setp.ge.s32 	%p6, %r22, %r7;
	@%p6 bra 	$L__BB0_4;
	bra.uni 	$L__BB0_9;
$L__BB0_4:
	cvt.u64.u32 	%rd29, %r21;
	add.s64 	%rd8, %rd1, %rd29;
	add.s64 	%rd9, %rd4, %rd22;
$L__BB0_5:
	setp.eq.s32 	%p12, %r21, %r3;
	@%p12 bra 	$L__BB0_7;
	ld.global.u8 	%rs3, [%rd8+1];
	setp.ne.s16 	%p14, %rs3, 1;
	mov.pred 	%p19, 0;
	@%p14 bra 	$L__BB0_8;
$L__BB0_7:
	ld.global.f32 	%f13, [%rd7];
	ld.global.f32 	%f14, [%rd9];
	fma.rn.f32 	%f18, %f13, %f14, %f18;
	div.rn.f32 	%f15, %f18, %f14;
	st.global.f32 	[%rd7], %f15;
	mov.b16 	%rs4, 1;
	st.global.u8 	[%rd8], %rs4;
	mov.pred 	%p19, -1;
$L__BB0_8:
	@%p19 bra 	$L__BB0_2;
	bra.uni 	$L__BB0_5;
$L__BB0_9:
	mul.wide.s32 	%rd24, %r22, 4;
	add.s64 	%rd25, %rd5, %rd24;
	ld.global.u32 	%r9, [%rd25];
	cvt.s64.s32 	%rd26, %r9;
	add.s64 	%rd27, %rd1, %rd26;
	ld.global.u8 	%rs1, [%rd27];
	add.s64 	%rd10, %rd6, %rd24;
	mul.wide.s32 	%rd28, %r9, 4;
	add.s64 	%rd11, %rd2, %rd28;
$L__BB0_10:
	setp.eq.s16 	%p7, %rs1, 1;
	setp.le.s32 	%p8, %r9, %r21;
	or.pred  	%p1, %p7, %p8;
	not.pred 	%p9, %p1;
	@%p9 bra 	$L__BB0_12;
	ld.global.f32 	%f10, [%rd10];
	ld.global.f32 	%f11, [%rd11];
	mul.f32 	%f12, %f10, %f11;
	sub.f32 	%f18, %f18, %f12;
$L__BB0_12:
	@%p9 bra 	$L__BB0_10;
	add.s32 	%r22, %r22, 1;
	setp.eq.s32 	%p11, %r22, %r7;
	@%p11 bra 	$L__BB0_4;
	bra.uni 	$L__BB0_9;
$L__BB0_14:
	add.u64 	%rd31, %SP, 0;
	add.u64 	%rd32, %SPL, 0;
	st.local.u32 	[%rd32], %r1;
	mov.u64 	%rd33, $str$1;
	cvta.global.u64 	%rd34, %rd33;
	{ // callseq 1, 0
	.param .b64 param0;
	st.param.b64 	[param0], %rd34;
	.param .b64 param1;
	st.param.b64 	[param1], %rd31;
	.param .b32 retval0;
	call.uni (retval0), 
	vprintf, 
	(
	param0, 
	param1
	);
	ld.param.b32 	%r19, [retval0];
	} // callseq 1
	ret;

}
	// .globl	_Z13backwardSweepPKiS0_PKfiPfPbS3_
.visible .entry _Z13backwardSweepPKiS0_PKfiPfPbS3_(
	.param .u64 .ptr .align 1 _Z13backwardSweepPKiS0_PKfiPfPbS3__param_0,
	.param .u64 .ptr .align 1 _Z13backwardSweepPKiS0_PKfiPfPbS3__param_1,
	.param .u64 .ptr .align 1 _Z13backwardSweepPKiS0_PKfiPfPbS3__param_2,
	.param .u32 _Z13backwardSweepPKiS0_PKfiPfPbS3__param_3,
	.param .u64 .ptr .align 1 _Z13backwardSweepPKiS0_PKfiPfPbS3__param_4,
	.param .u64 .ptr .align 1 _Z13backwardSweepPKiS0_PKfiPfPbS3__param_5,
	.param .u64 .ptr .align 1 _Z13backwardSweepPKiS0_PKfiPfPbS3__param_6
)
{
	.local .align 8 .b8 	__local_depot1[8];
	.reg .b64 	%SP;
	.reg .b64 	%SPL;
	.reg .pred 	%p<19>;
	.reg .b16 	%rs<5>;
	.reg .b32 	%r<21>;
	.reg .b32 	%f<21>;
	.reg .b64 	%rd<31>;

	mov.u64 	%SPL, __local_depot1;
	cvta.local.u64 	%SP, %SPL;
	ld.param.u64 	%rd12, [_Z13backwardSweepPKiS0_PKfiPfPbS3__param_0];
	ld.param.u64 	%rd13, [_Z13backwardSweepPKiS0_PKfiPfPbS3__param_1];
	ld.param.u64 	%rd14, [_Z13backwardSweepPKiS0_PKfiPfPbS3__param_2];
	ld.param.u32 	%r11, [_Z13backwardSweepPKiS0_PKfiPfPbS3__param_3];
	ld.param.u64 	%rd16, [_Z13backwardSweepPKiS0_PKfiPfPbS3__param_4];
	ld.param.u64 	%rd17, [_Z13backwardSweepPKiS0_PKfiPfPbS3__param_5];
	ld.param.u64 	%rd15, [_Z13backwardSweepPKiS0_PKfiPfPbS3__param_6];
	cvta.to.global.u64 	%rd1, %rd17;
	cvta.to.global.u64 	%rd2, %rd16;
	mov.u32 	%r12, %ctaid.x;
	mov.u32 	%r13, %ntid.x;
	mov.u32 	%r14, %tid.x;
	mad.lo.s32 	%r1, %r12, %r13, %r14;
	shl.b32 	%r15, %r1, 6;
	not.b32 	%r16, %r15;
	add.s32 	%r2, %r11, %r16;
	setp.lt.s32 	%p3, %r2, 0;
	setp.ge.s32 	%p4, %r2, %r11;
	or.pred  	%p5, %p3, %p4;
	@%p5 bra 	$L__BB1_9;
	add.s32 	%r19, %r2, 64;
	cvta.to.global.u64 	%rd3, %rd12;
	cvta.to.global.u64 	%rd4, %rd15;
	cvta.to.global.u64 	%rd5, %rd13;
	cvta.to.global.u64 	%rd6, %rd14;
$L__BB1_2:
	mul.wide.s32 	%rd18, %r19, 4;
	add.s64 	%rd7, %rd2, %rd18;
	ld.global.f32 	%f18, [%rd7];
	add.s64 	%rd19, %rd3, %rd18;
	ld.global.u32 	%r20, [%rd19];
	ld.global.u32 	%r6, [%rd19+4];
	setp.ge.s32 	%p6, %r20, %r6;
	@%p6 bra 	$L__BB1_3;
	bra.uni 	$L__BB1_10;
$L__BB1_3:
	cvt.s64.s32 	%rd25, %r19;
	add.s64 	%rd8, %rd1, %rd25;
	add.s64 	%rd9, %rd4, %rd18;
$L__BB1_4:
	setp.eq.s32 	%p12, %r19, 0;
	@%p12 bra 	$L__BB1_6;
	ld.global.u8 	%rs3, [%rd8+1];
	setp.ne.s16 	%p14, %rs3, 1;
	mov.pred 	%p18, 0;
	@%p14 bra 	$L__BB1_7;
$L__BB1_6:
	ld.global.f32 	%f13, [%rd7];
	ld.global.f32 	%f14, [%rd9];
	fma.rn.f32 	%f18, %f13, %f14, %f18;
	div.rn.f32 	%f15, %f18, %f14;
	st.global.f32 	[%rd7], %f15;
	mov.b16 	%rs4, 1;
	st.global.u8 	[%rd8], %rs4;
	mov.pred 	%p18, -1;
$L__BB1_7:
	not.pred 	%p16, %p18;
	@%p16 bra 	$L__BB1_4;
	add.s32 	%r10, %r19, -1;
	setp.gt.s32 	%p17, %r19, %r2;
	mov.u32 	%r19, %r10;
	@%p17 bra 	$L__BB1_2;
$L__BB1_9:
	add.u64 	%rd27, %SP, 0;
	add.u64 	%rd28, %SPL, 0;
	st.local.u32 	[%rd28], %r1;
	mov.u64 	%rd29, $str$1;
	cvta.global.u64 	%rd30, %rd29;
	{ // callseq 2, 0
	.param .b64 param0;
	st.param.b64 	[param0], %rd30;
	.param .b64 param1;
	st.param.b64 	[param1], %rd27;
	.param .b32 retval0;
	call.uni (retval0), 
	vprintf, 
	(
	param0, 
	param1
	);
	ld.param.b32 	%r17, [retval0];
	} // callseq 2
	ret;
$L__BB1_10:
	mul.wide.s32 	%rd20, %r20, 4;
	add.s64 	%rd21, %rd5, %rd20;
	ld.global.u32 	%r8, [%rd21];
	cvt.s64.s32 	%rd22, %r8;
	add.s64 	%rd23, %rd1, %rd22;
	ld.global.u8 	%rs1, [%rd23];
	add.s64 	%rd10, %rd6, %rd20;
	mul.wide.s32 	%rd24, %r8, 4;
	add.s64 	%rd11, %rd2, %rd24;
$L__BB1_11:
	setp.eq.s16 	%p7, %rs1, 1;
	setp.le.s32 	%p8, %r8, %r19;
	or.pred  	%p1, %p7, %p8;
	not.pred 	%p9, %p1;
	@%p9 bra 	$L__BB1_13;
	ld.global.f32 	%f10, [%rd10];
	ld.global.f32 	%f11, [%rd11];
	mul.f32 	%f12, %f10, %f11;
	sub.f32 	%f18, %f18, %f12;
$L__BB1_13:
	@%p9 bra 	$L__BB1_11;
	add.s32 	%r20, %r20, 1;
	setp.eq.s32 	%p11, %r20, %r6;
	@%p11 bra 	$L__BB1_3;
	bra.uni 	$L__BB1_10;

}


// ===== COMPILED SASS (sm_100) =====

	.target	sm_100

	.elftype	@"ET_EXEC"


//--------------------- .note.nv.tkinfo           --------------------------
	.section	.note.nv.tkinfo,"",@"SHT_NOTE"
	.sectionflags	@"SHF_NOTE_NV_TKINFO"
	.tkinfo
        /*0018*/ 	.word	0x00000002
        /*0030*/ 	.string	""
        /*0030*/ 	.string	"ptxas"
        /*0030*/ 	.string	"Cuda compilation tools, release 13.0, V13.0.88"
        /*0030*/ 	.string	"Build cuda_13.0.r13.0/compiler.36424714_0"
        /*0030*/ 	.string	"-arch sm_100 -m 64 "



//--------------------- .note.nv.cuinfo           --------------------------
	.section	.note.nv.cuinfo,"",@"SHT_NOTE"
	.sectionflags	@"SHF_NOTE_NV_CUINFO"
        /*0018*/ 	.short	0x0002
        /*001a*/ 	.short	0x0064
        /*001c*/ 	.short	0x0082
	.zero		2


//--------------------- .nv.info                  --------------------------
	.section	.nv.info,"",@"SHT_CUDA_INFO"
	.align	4


	//----- nvinfo : EIATTR_REGCOUNT
	.align		4
        /*0000*/ 	.byte	0x04, 0x2f
        /*0002*/ 	.short	(.L_3 - .L_2)
	.align		4
.L_2:
        /*0004*/ 	.word	index@(_Z12forwardSweepPKiS0_PKfiPfPbS3_)
        /*0008*/ 	.word	0x0000001c


	//----- nvinfo : EIATTR_FRAME_SIZE
	.align		4
.L_3:
        /*000c*/ 	.byte	0x04, 0x11
        /*000e*/ 	.short	(.L_5 - .L_4)
	.align		4
.L_4:
        /*0010*/ 	.word	index@($__internal_1_$__cuda_sm3x_div_rn_noftz_f32_slowpath)
        /*0014*/ 	.word	0x00000008


	//----- nvinfo : EIATTR_FRAME_SIZE
	.align		4
.L_5:
        /*0018*/ 	.byte	0x04, 0x11
        /*001a*/ 	.short	(.L_7 - .L_6)
	.align		4
.L_6:
        /*001c*/ 	.word	index@(_Z12forwardSweepPKiS0_PKfiPfPbS3_)
        /*0020*/ 	.word	0x00000008


	//----- nvinfo : EIATTR_REGCOUNT
	.align		4
.L_7:
        /*0024*/ 	.byte	0x04, 0x2f
        /*0026*/ 	.short	(.L_9 - .L_8)
	.align		4
.L_8:
        /*0028*/ 	.word	index@(_Z13backwardSweepPKiS0_PKfiPfPbS3_)
        /*002c*/ 	.word	0x0000001c


	//----- nvinfo : EIATTR_FRAME_SIZE
	.align		4
.L_9:
        /*0030*/ 	.byte	0x04, 0x11
        /*0032*/ 	.short	(.L_11 - .L_10)
	.align		4
.L_10:
        /*0034*/ 	.word	index@($__internal_0_$__cuda_sm3x_div_rn_noftz_f32_slowpath)
        /*0038*/ 	.word	0x00000008


	//----- nvinfo : EIATTR_FRAME_SIZE
	.align		4
.L_11:
        /*003c*/ 	.byte	0x04, 0x11
        /*003e*/ 	.short	(.L_13 - .L_12)
	.align		4
.L_12:
        /*0040*/ 	.word	index@(_Z13backwardSweepPKiS0_PKfiPfPbS3_)
        /*0044*/ 	.word	0x00000008


	//----- nvinfo : EIATTR_MIN_STACK_SIZE
	.align		4
.L_13:
        /*0048*/ 	.byte	0x04, 0x12
        /*004a*/ 	.short	(.L_15 - .L_14)
	.align		4
.L_14:
        /*004c*/ 	.word	index@(_Z13backwardSweepPKiS0_PKfiPfPbS3_)
        /*0050*/ 	.word	0x00000008


	//----- nvinfo : EIATTR_MIN_STACK_SIZE
	.align		4
.L_15:
        /*0054*/ 	.byte	0x04, 0x12
        /*0056*/ 	.short	(.L_17 - .L_16)
	.align		4
.L_16:
        /*0058*/ 	.word	index@(_Z12forwardSweepPKiS0_PKfiPfPbS3_)
        /*005c*/ 	.word	0x00000008
.L_17:


//--------------------- .nv.compat                --------------------------
	.section	.nv.compat,"",@"SHT_CUDA_COMPAT_INFO"
	.align	4
        /*0000*/ 	.byte	0x02, 0x09, 0x00, 0x00, 0x02, 0x02, 0x01, 0x00, 0x02, 0x05, 0x05, 0x00, 0x03, 0x07, 0x01, 0x01
        /*0010*/ 	.byte	0x02, 0x03, 0x00, 0x00, 0x02, 0x06, 0x01, 0x00, 0x04, 0x0b, 0x08, 0x00, 0x01, 0x00, 0x00, 0x00
        /*0020*/ 	.byte	0x00, 0x00, 0x00, 0x00


//--------------------- .nv.info._Z13backwardSweepPKiS0_PKfiPfPbS3_ --------------------------
	.section	.nv.info._Z13backwardSweepPKiS0_PKfiPfPbS3_,"",@"SHT_CUDA_INFO"
	.sectionflags	@""
	.align	4


	//----- nvinfo : EIATTR_CUDA_API_VERSION
	.align		4
        /*0000*/ 	.byte	0x04, 0x37
        /*0002*/ 	.short	(.L_19 - .L_18)
.L_18:
        /*0004*/ 	.word	0x00000082


	//----- nvinfo : EIATTR_KPARAM_INFO
	.align		4
.L_19:
        /*0008*/ 	.byte	0x04, 0x17
        /*000a*/ 	.short	(.L_21 - .L_20)
.L_20:
        /*000c*/ 	.word	0x00000000
        /*0010*/ 	.short	0x0006
        /*0012*/ 	.short	0x0030
        /*0014*/ 	.byte	0x00, 0xf5, 0x21, 0x00


	//----- nvinfo : EIATTR_KPARAM_INFO
	.align		4
.L_21:
        /*0018*/ 	.byte	0x04, 0x17
        /*001a*/ 	.short	(.L_23 - .L_22)
.L_22:
        /*001c*/ 	.word	0x00000000
        /*0020*/ 	.short	0x0005
        /*0022*/ 	.short	0x0028
        /*0024*/ 	.byte	0x00, 0xf5, 0x21, 0x00


	//----- nvinfo : EIATTR_KPARAM_INFO
	.align		4
.L_23:
        /*0028*/ 	.byte	0x04, 0x17
        /*002a*/ 	.short	(.L_25 - .L_24)
.L_24:
        /*002c*/ 	.word	0x00000000
        /*0030*/ 	.short	0x0004
        /*0032*/ 	.short	0x0020
        /*0034*/ 	.byte	0x00, 0xf5, 0x21, 0x00


	//----- nvinfo : EIATTR_KPARAM_INFO
	.align		4
.L_25:
        /*0038*/ 	.byte	0x04, 0x17
        /*003a*/ 	.short	(.L_27 - .L_26)
.L_26:
        /*003c*/ 	.word	0x00000000
        /*0040*/ 	.short	0x0003
        /*0042*/ 	.short	0x0018
        /*0044*/ 	.byte	0x00, 0xf0, 0x11, 0x00


	//----- nvinfo : EIATTR_KPARAM_INFO
	.align		4
.L_27:
        /*0048*/ 	.byte	0x04, 0x17
        /*004a*/ 	.short	(.L_29 - .L_28)
.L_28:
        /*004c*/ 	.word	0x00000000
        /*0050*/ 	.short	0x0002
        /*0052*/ 	.short	0x0010
        /*0054*/ 	.byte	0x00, 0xf5, 0x21, 0x00


	//----- nvinfo : EIATTR_KPARAM_INFO
	.align		4
.L_29:
        /*0058*/ 	.byte	0x04, 0x17
        /*005a*/ 	.short	(.L_31 - .L_30)
.L_30:
        /*005c*/ 	.word	0x00000000
        /*0060*/ 	.short	0x0001
        /*0062*/ 	.short	0x0008
        /*0064*/ 	.byte	0x00, 0xf5, 0x21, 0x00


	//----- nvinfo : EIATTR_KPARAM_INFO
	.align		4
.L_31:
        /*0068*/ 	.byte	0x04, 0x17
        /*006a*/ 	.short	(.L_33 - .L_32)
.L_32:
        /*006c*/ 	.word	0x00000000
        /*0070*/ 	.short	0x0000
        /*0072*/ 	.short	0x0000
        /*0074*/ 	.byte	0x00, 0xf5, 0x21, 0x00


	//----- nvinfo : EIATTR_SPARSE_MMA_MASK
	.align		4
.L_33:
        /*0078*/ 	.byte	0x03, 0x50
        /*007a*/ 	.short	0x0000


	//----- nvinfo : EIATTR_MAXREG_COUNT
	.align		4
        /*007c*/ 	.byte	0x03, 0x1b
        /*007e*/ 	.short	0x00ff


	//----- nvinfo : EIATTR_EXTERNS
	.align		4
        /*0080*/ 	.byte	0x04, 0x0f
        /*0082*/ 	.short	(.L_35 - .L_34)


	//   ....[0]....
	.align		4
.L_34:
        /*0084*/ 	.word	index@(vprintf)


	//----- nvinfo : EIATTR_MERCURY_ISA_VERSION
	.align		4
.L_35:
        /*0088*/ 	.byte	0x03, 0x5f
        /*008a*/ 	.short	0x0101


	//----- nvinfo : EIATTR_VRC_CTA_INIT_COUNT
	.align		4
        /*008c*/ 	.byte	0x02, 0x4a
	.zero		1
	.zero		1


	//----- nvinfo : EIATTR_SYSCALL_OFFSETS
	.align		4
        /*0090*/ 	.byte	0x04, 0x46
        /*0092*/ 	.short	(.L_37 - .L_36)


	//   ....[0]....
.L_36:
        /*0094*/ 	.word	0x00000800


	//----- nvinfo : EIATTR_EXIT_INSTR_OFFSETS
	.align		4
.L_37:
        /*0098*/ 	.byte	0x04, 0x1c
        /*009a*/ 	.short	(.L_39 - .L_38)


	//   ....[0]....
.L_38:
        /*009c*/ 	.word	0x00000810


	//----- nvinfo : EIATTR_CRS_STACK_SIZE
	.align		4
.L_39:
        /*00a0*/ 	.byte	0x04, 0x1e
        /*00a2*/ 	.short	(.L_41 - .L_40)
.L_40:
        /*00a4*/ 	.word	0x00000000


	//----- nvinfo : EIATTR_CBANK_PARAM_SIZE
	.align		4
.L_41:
        /*00a8*/ 	.byte	0x03, 0x19
        /*00aa*/ 	.short	0x0038


	//----- nvinfo : EIATTR_PARAM_CBANK
	.align		4
        /*00ac*/ 	.byte	0x04, 0x0a
        /*00ae*/ 	.short	(.L_43 - .L_42)
	.align		4
.L_42:
        /*00b0*/ 	.word	index@(.nv.constant0._Z13backwardSweepPKiS0_PKfiPfPbS3_)
        /*00b4*/ 	.short	0x0380
        /*00b6*/ 	.short	0x0038


	//----- nvinfo : EIATTR_SW_WAR
	.align		4
.L_43:
        /*00b8*/ 	.byte	0x04, 0x36
        /*00ba*/ 	.short	(.L_45 - .L_44)
.L_44:
        /*00bc*/ 	.word	0x00000008
.L_45:


//--------------------- .nv.info._Z12forwardSweepPKiS0_PKfiPfPbS3_ --------------------------
	.section	.nv.info._Z12forwardSweepPKiS0_PKfiPfPbS3_,"",@"SHT_CUDA_INFO"
	.sectionflags	@""
	.align	4


	//----- nvinfo : EIATTR_CUDA_API_VERSION
	.align		4
        /*0000*/ 	.byte	0x04, 0x37
        /*0002*/ 	.short	(.L_47 - .L_46)
.L_46:
        /*0004*/ 	.word	0x00000082


	//----- nvinfo : EIATTR_KPARAM_INFO
	.align		4
.L_47:
        /*0008*/ 	.byte	0x04, 0x17
        /*000a*/ 	.short	(.L_49 - .L_48)
.L_48:
        /*000c*/ 	.word	0x00000000
        /*0010*/ 	.short	0x0006
        /*0012*/ 	.short	0x0030
        /*0014*/ 	.byte	0x00, 0xf5, 0x21, 0x00


	//----- nvinfo : EIATTR_KPARAM_INFO
	.align		4
.L_49:
        /*0018*/ 	.byte	0x04, 0x17
        /*001a*/ 	.short	(.L_51 - .L_50)
.L_50:
        /*001c*/ 	.word	0x00000000
        /*0020*/ 	.short	0x0005
        /*0022*/ 	.short	0x0028
        /*0024*/ 	.byte	0x00, 0xf5, 0x21, 0x00


	//----- nvinfo : EIATTR_KPARAM_INFO
	.align		4
.L_51:
        /*0028*/ 	.byte	0x04, 0x17
        /*002a*/ 	.short	(.L_53 - .L_52)
.L_52:
        /*002c*/ 	.word	0x00000000
        /*0030*/ 	.short	0x0004
        /*0032*/ 	.short	0x0020
        /*0034*/ 	.byte	0x00, 0xf5, 0x21, 0x00


	//----- nvinfo : EIATTR_KPARAM_INFO
	.align		4
.L_53:
        /*0038*/ 	.byte	0x04, 0x17
        /*003a*/ 	.short	(.L_55 - .L_54)
.L_54:
        /*003c*/ 	.word	0x00000000
        /*0040*/ 	.short	0x0003
        /*0042*/ 	.short	0x0018
        /*0044*/ 	.byte	0x00, 0xf0, 0x11, 0x00


	//----- nvinfo : EIATTR_KPARAM_INFO
	.align		4
.L_55:
        /*0048*/ 	.byte	0x04, 0x17
        /*004a*/ 	.short	(.L_57 - .L_56)
.L_56:
        /*004c*/ 	.word	0x00000000
        /*0050*/ 	.short	0x0002
        /*0052*/ 	.short	0x0010
        /*0054*/ 	.byte	0x00, 0xf5, 0x21, 0x00


	//----- nvinfo : EIATTR_KPARAM_INFO
	.align		4
.L_57:
        /*0058*/ 	.byte	0x04, 0x17
        /*005a*/ 	.short	(.L_59 - .L_58)
.L_58:
        /*005c*/ 	.word	0x00000000
        /*0060*/ 	.short	0x0001
        /*0062*/ 	.short	0x0008
        /*0064*/ 	.byte	0x00, 0xf5, 0x21, 0x00


	//----- nvinfo : EIATTR_KPARAM_INFO
	.align		4
.L_59:
        /*0068*/ 	.byte	0x04, 0x17
        /*006a*/ 	.short	(.L_61 - .L_60)
.L_60:
        /*006c*/ 	.word	0x00000000
        /*0070*/ 	.short	0x0000
        /*0072*/ 	.short	0x0000
        /*0074*/ 	.byte	0x00, 0xf5, 0x21, 0x00


	//----- nvinfo : EIATTR_SPARSE_MMA_MASK
	.align		4
.L_61:
        /*0078*/ 	.byte	0x03, 0x50
        /*007a*/ 	.short	0x0000


	//----- nvinfo : EIATTR_MAXREG_COUNT
	.align		4
        /*007c*/ 	.byte	0x03, 0x1b
        /*007e*/ 	.short	0x00ff


	//----- nvinfo : EIATTR_EXTERNS
	.align		4
        /*0080*/ 	.byte	0x04, 0x0f
        /*0082*/ 	.short	(.L_63 - .L_62)


	//   ....[0]....
	.align		4
.L_62:
        /*0084*/ 	.word	index@(vprintf)


	//----- nvinfo : EIATTR_MERCURY_ISA_VERSION
	.align		4
.L_63:
        /*0088*/ 	.byte	0x03, 0x5f
        /*008a*/ 	.short	0x0101


	//----- nvinfo : EIATTR_VRC_CTA_INIT_COUNT
	.align		4
        /*008c*/ 	.byte	0x02, 0x4a
	.zero		1
	.zero		1


	//----- nvinfo : EIATTR_SYSCALL_OFFSETS
	.align		4
        /*0090*/ 	.byte	0x04, 0x46
        /*0092*/ 	.short	(.L_65 - .L_64)


	//   ....[0]....
.L_64:
        /*0094*/ 	.word	0x000001b0


	//   ....[1]....
        /*0098*/ 	.word	0x000008d0


	//----- nvinfo : EIATTR_EXIT_INSTR_OFFSETS
	.align		4
.L_65:
        /*009c*/ 	.byte	0x04, 0x1c
        /*009e*/ 	.short	(.L_67 - .L_66)


	//   ....[0]....
.L_66:
        /*00a0*/ 	.word	0x000008e0


	//----- nvinfo : EIATTR_CRS_STACK_SIZE
	.align		4
.L_67:
        /*00a4*/ 	.byte	0x04, 0x1e
        /*00a6*/ 	.short	(.L_69 - .L_68)
.L_68:
        /*00a8*/ 	.word	0x00000000


	//----- nvinfo : EIATTR_CBANK_PARAM_SIZE
	.align		4
.L_69:
        /*00ac*/ 	.byte	0x03, 0x19
        /*00ae*/ 	.short	0x0038


	//----- nvinfo : EIATTR_PARAM_CBANK
	.align		4
        /*00b0*/ 	.byte	0x04, 0x0a
        /*00b2*/ 	.short	(.L_71 - .L_70)
	.align		4
.L_70:
        /*00b4*/ 	.word	index@(.nv.constant0._Z12forwardSweepPKiS0_PKfiPfPbS3_)
        /*00b8*/ 	.short	0x0380
        /*00ba*/ 	.short	0x0038


	//----- nvinfo : EIATTR_SW_WAR
	.align		4
.L_71:
        /*00bc*/ 	.byte	0x04, 0x36
        /*00be*/ 	.short	(.L_73 - .L_72)
.L_72:
        /*00c0*/ 	.word	0x00000008
.L_73:


//--------------------- .nv.callgraph             --------------------------
	.section	.nv.callgraph,"",@"SHT_CUDA_CALLGRAPH"
	.align	4
	.sectionentsize	8
	.align		4
        /*0000*/ 	.word	0x00000000
	.align		4
        /*0004*/ 	.word	0xffffffff
	.align		4
        /*0008*/ 	.word	index@(_Z13backwardSweepPKiS0_PKfiPfPbS3_)
	.align		4
        /*000c*/ 	.word	index@(vprintf)
	.align		4
        /*0010*/ 	.word	index@(_Z12forwardSweepPKiS0_PKfiPfPbS3_)
	.align		4
        /*0014*/ 	.word	index@(vprintf)
	.align		4
        /*0018*/ 	.word	0x00000000
	.align		4
        /*001c*/ 	.word	0xfffffffe
	.align		4
        /*0020*/ 	.word	0x00000000
	.align		4
        /*0024*/ 	.word	0xfffffffd
	.align		4
        /*0028*/ 	.word	0x00000000
	.align		4
        /*002c*/ 	.word	0xfffffffc


//--------------------- .nv.constant4             --------------------------
	.section	.nv.constant4,"a",@progbits
	.align	8
	.align		8
.nv.constant4:
        /*0000*/ 	.dword	vprintf
	.align		8
        /*0008*/ 	.dword	$str
	.align		8
        /*0010*/ 	.dword	$str$1


//--------------------- .text._Z13backwardSweepPKiS0_PKfiPfPbS3_ --------------------------
	.section	.text._Z13backwardSweepPKiS0_PKfiPfPbS3_,"ax",@progbits
	.align	128
        .global         _Z13backwardSweepPKiS0_PKfiPfPbS3_
        .type           _Z13backwardSweepPKiS0_PKfiPfPbS3_,@function
        .size           _Z13backwardSweepPKiS0_PKfiPfPbS3_,(.L_x_63 - _Z13backwardSweepPKiS0_PKfiPfPbS3_)
        .other          _Z13backwardSweepPKiS0_PKfiPfPbS3_,@"STO_CUDA_ENTRY STV_DEFAULT"
_Z13backwardSweepPKiS0_PKfiPfPbS3_:
.text._Z13backwardSweepPKiS0_PKfiPfPbS3_:
[----:B------:R-:W0:Y:S01]  /*0000*/  LDC R1, c[0x0][0x37c] ;  /* 0x0000df00ff017b82 */ /* 0x000e220000000800 */
[----:B------:R-:W1:Y:S01]  /*0010*/  S2R R3, SR_TID.X ;  /* 0x0000000000037919 */ /* 0x000e620000002100 */
[----:B------:R-:W2:Y:S06]  /*0020*/  LDCU UR5, c[0x0][0x2fc] ;  /* 0x00005f80ff0577ac */ /* 0x000eac0008000800 */
[----:B------:R-:W1:Y:S01]  /*0030*/  S2UR UR4, SR_CTAID.X ;  /* 0x00000000000479c3 */ /* 0x000e620000002500 */
[----:B0-----:R-:W-:Y:S01]  /*0040*/  VIADD R1, R1, 0xfffffff8 ;  /* 0xfffffff801017836 */ /* 0x001fe20000000000 */
[----:B------:R-:W-:Y:S01]  /*0050*/  BSSY.RECONVERGENT B0, `(.L_x_0) ;  /* 0x0000072000007945 */ /* 0x000fe20003800200 */
[----:B------:R-:W0:Y:S05]  /*0060*/  LDCU UR6, c[0x0][0x398] ;  /* 0x00007300ff0677ac */ /* 0x000e2a0008000800 */
[----:B------:R-:W1:Y:S02]  /*0070*/  LDC R0, c[0x0][0x360] ;  /* 0x0000d800ff007b82 */ /* 0x000e640000000800 */
[----:B-1----:R-:W-:Y:S01]  /*0080*/  IMAD R0, R0, UR4, R3 ;  /* 0x0000000400007c24 */ /* 0x002fe2000f8e0203 */
[----:B------:R-:W1:Y:S03]  /*0090*/  LDCU UR4, c[0x0][0x2f8] ;  /* 0x00005f00ff0477ac */ /* 0x000e660008000800 */
[----:B------:R-:W-:-:S05]  /*00a0*/  IMAD.SHL.U32 R2, R0, 0x40, RZ ;  /* 0x0000004000027824 */ /* 0x000fca00078e00ff */
[----:B------:R-:W-:-:S05]  /*00b0*/  LOP3.LUT R2, RZ, R2, RZ, 0x33, !PT ;  /* 0x00000002ff027212 */ /* 0x000fca00078e33ff */
[----:B0-----:R-:W-:-:S05]  /*00c0*/  VIADD R13, R2, UR6 ;  /* 0x00000006020d7c36 */ /* 0x001fca0008000000 */
[----:B------:R-:W-:Y:S02]  /*00d0*/  ISETP.GE.AND P0, PT, R13, UR6, PT ;  /* 0x000000060d007c0c */ /* 0x000fe4000bf06270 */
[----:B-1----:R-:W-:Y:S02]  /*00e0*/  IADD3 R6, P1, PT, R1, UR4, RZ ;  /* 0x0000000401067c10 */ /* 0x002fe4000ff3e0ff */
[----:B------:R-:W-:-:S03]  /*00f0*/  ISETP.LT.OR P0, PT, R13, RZ, P0 ;  /* 0x000000ff0d00720c */ /* 0x000fc60000701670 */
[----:B--2---:R-:W-:-:S10]  /*0100*/  IMAD.X R7, RZ, RZ, UR5, P1 ;  /* 0x00000005ff077e24 */ /* 0x004fd400088e06ff */
[----:B------:R-:W-:Y:S05]  /*0110*/  @P0 BRA `(.L_x_1) ;  /* 0x0000000400940947 */ /* 0x000fea0003800000 */
[----:B------:R-:W0:Y:S01]  /*0120*/  LDC.64 R16, c[0x0][0x358] ;  /* 0x0000d600ff107b82 */ /* 0x000e220000000a00 */
[----:B------:R-:W-:-:S07]  /*0130*/  VIADD R12, R13, 0x40 ;  /* 0x000000400d0c7836 */ /* 0x000fce0000000000 */
.L_x_17:
[----:B------:R-:W1:Y:S01]  /*0140*/  LDC.64 R8, c[0x0][0x380] ;  /* 0x0000e000ff087b82 */ /* 0x000e620000000a00 */
[C---:B0-----:R-:W-:Y:S02]  /*0150*/  R2UR UR4, R16.reuse ;  /* 0x00000000100472ca */ /* 0x041fe400000e0000 */
[C---:B------:R-:W-:Y:S02]  /*0160*/  R2UR UR5, R17.reuse ;  /* 0x00000000110572ca */ /* 0x040fe400000e0000 */
[----:B------:R-:W-:Y:S02]  /*0170*/  R2UR UR6, R16 ;  /* 0x00000000100672ca */ /* 0x000fe400000e0000 */
[----:B------:R-:W-:Y:S01]  /*0180*/  R2UR UR7, R17 ;  /* 0x00000000110772ca */ /* 0x000fe200000e0000 */
[----:B------:R-:W0:Y:S01]  /*0190*/  LDC.64 R4, c[0x0][0x3a0] ;  /* 0x0000e800ff047b82 */ /* 0x000e220000000a00 */
[----:B-1----:R-:W-:-:S07]  /*01a0*/  IMAD.WIDE R8, R12, 0x4, R8 ;  /* 0x000000040c087825 */ /* 0x002fce00078e0208 */
[----:B------:R-:W2:Y:S04]  /*01b0*/  LDG.E R3, desc[UR4][R8.64] ;  /* 0x0000000408037981 */ /* 0x000ea8000c1e1900 */
[----:B------:R-:W2:Y:S01]  /*01c0*/  LDG.E R2, desc[UR6][R8.64+0x4] ;  /* 0x0000040608027981 */ /* 0x000ea2000c1e1900 */
[----:B0-----:R-:W-:Y:S01]  /*01d0*/  IMAD.WIDE R4, R12, 0x4, R4 ;  /* 0x000000040c047825 */ /* 0x001fe200078e0204 */
[----:B------:R-:W-:Y:S04]  /*01e0*/  BSSY.RECONVERGENT B1, `(.L_x_2) ;  /* 0x0000025000017945 */ /* 0x000fe80003800200 */
[----:B-----5:R0:W5:Y:S01]  /*01f0*/  LDG.E R14, desc[UR4][R4.64] ;  /* 0x00000004040e7981 */ /* 0x020162000c1e1900 */
[----:B--2---:R-:W-:-:S13]  /*0200*/  ISETP.GE.AND P0, PT, R3, R2, PT ;  /* 0x000000020300720c */ /* 0x004fda0003f06270 */
[----:B0-----:R-:W-:Y:S05]  /*0210*/  @P0 BRA `(.L_x_3) ;  /* 0x0000000000840947 */ /* 0x001fea0003800000 */
.L_x_8:
[----:B------:R-:W0:Y:S01]  /*0220*/  LDC.64 R18, c[0x0][0x388] ;  /* 0x0000e200ff127b82 */ /* 0x000e220000000a00 */
[C---:B------:R-:W-:Y:S02]  /*0230*/  R2UR UR4, R16.reuse ;  /* 0x00000000100472ca */ /* 0x040fe400000e0000 */
[C---:B------:R-:W-:Y:S02]  /*0240*/  R2UR UR5, R17.reuse ;  /* 0x00000000110572ca */ /* 0x040fe400000e0000 */
[----:B------:R-:W-:Y:S02]  /*0250*/  R2UR UR6, R16 ;  /* 0x00000000100672ca */ /* 0x000fe400000e0000 */
[----:B------:R-:W-:Y:S01]  /*0260*/  R2UR UR7, R17 ;  /* 0x00000000110772ca */ /* 0x000fe200000e0000 */
[----:B------:R-:W1:Y:S08]  /*0270*/  LDC.64 R8, c[0x0][0x390] ;  /* 0x0000e400ff087b82 */ /* 0x000e700000000a00 */
[----:B------:R-:W2:Y:S01]  /*0280*/  LDC.64 R10, c[0x0][0x3a0] ;  /* 0x0000e800ff0a7b82 */ /* 0x000ea20000000a00 */
[----:B0-----:R-:W-:-:S06]  /*0290*/  IMAD.WIDE R18, R3, 0x4, R18 ;  /* 0x0000000403127825 */ /* 0x001fcc00078e0212 */
[----:B------:R-:W3:Y:S01]  /*02a0*/  LDG.E R19, desc[UR4][R18.64] ;  /* 0x0000000412137981 */ /* 0x000ee2000c1e1900 */
[----:B------:R-:W3:Y:S02]  /*02b0*/  LDCU.64 UR4, c[0x0][0x3a8] ;  /* 0x00007500ff0477ac */ /* 0x000ee40008000a00 */
[----:B---3--:R-:W-:-:S04]  /*02c0*/  IADD3 R20, P0, PT, R19, UR4, RZ ;  /* 0x0000000413147c10 */ /* 0x008fc8000ff1e0ff */
[----:B------:R-:W-:-:S05]  /*02d0*/  LEA.HI.X.SX32 R21, R19, UR5, 0x1, P0 ;  /* 0x0000000513157c11 */ /* 0x000fca00080f0eff */
[----:B------:R-:W3:Y:S01]  /*02e0*/  LDG.E.U8 R20, desc[UR6][R20.64] ;  /* 0x0000000614147981 */ /* 0x000ee2000c1e1100 */
[----:B-1----:R-:W-:Y:S01]  /*02f0*/  IMAD.WIDE R8, R3, 0x4, R8 ;  /* 0x0000000403087825 */ /* 0x002fe200078e0208 */
[----:B------:R-:W-:Y:S01]  /*0300*/  ISETP.GT.AND P0, PT, R19, R12, PT ;  /* 0x0000000c1300720c */ /* 0x000fe20003f04270 */
[----:B------:R-:W-:Y:S02]  /*0310*/  BSSY.RECONVERGENT B2, `(.L_x_4) ;  /* 0x0000010000027945 */ /* 0x000fe40003800200 */
[----:B------:R-:W-:Y:S02]  /*0320*/  VIADD R3, R3, 0x1 ;  /* 0x0000000103037836 */ /* 0x000fe40000000000 */
[----:B--2---:R-:W-:-:S03]  /*0330*/  IMAD.WIDE R10, R19, 0x4, R10 ;  /* 0x00000004130a7825 */ /* 0x004fc600078e020a */
[----:B------:R-:W-:Y:S02]  /*0340*/  ISETP.NE.AND P1, PT, R3, R2, PT ;  /* 0x000000020300720c */ /* 0x000fe40003f25270 */
[----:B---3--:R-:W-:-:S13]  /*0350*/  ISETP.EQ.OR P0, PT, R20, 0x1, !P0 ;  /* 0x000000011400780c */ /* 0x008fda0004702670 */
.L_x_7:
[----:B------:R-:W-:Y:S04]  /*0360*/  BSSY.RECONVERGENT B3, `(.L_x_5) ;  /* 0x0000009000037945 */ /* 0x000fe80003800200 */
[----:B------:R-:W-:Y:S05]  /*0370*/  @!P0 BRA `(.L_x_6) ;  /* 0x00000000001c8947 */ /* 0x000fea0003800000 */
[C---:B------:R-:W-:Y:S02]  /*0380*/  R2UR UR4, R16.reuse ;  /* 0x00000000100472ca */ /* 0x040fe400000e0000 */
[C---:B------:R-:W-:Y:S02]  /*0390*/  R2UR UR5, R17.reuse ;  /* 0x00000000110572ca */ /* 0x040fe400000e0000 */
[----:B------:R-:W-:Y:S02]  /*03a0*/  R2UR UR6, R16 ;  /* 0x00000000100672ca */ /* 0x000fe400000e0000 */
[----:B------:R-:W-:-:S09]  /*03b0*/  R2UR UR7, R17 ;  /* 0x00000000110772ca */ /* 0x000fd200000e0000 */
[----:B------:R-:W2:Y:S04]  /*03c0*/  LDG.E R15, desc[UR4][R8.64] ;  /* 0x00000004080f7981 */ /* 0x000ea8000c1e1900 */
[----:B------:R-:W2:Y:S02]  /*03d0*/  LDG.E R18, desc[UR6][R10.64] ;  /* 0x000000060a127981 */ /* 0x000ea4000c1e1900 */
[----:B--2--5:R-:W-:-:S07]  /*03e0*/  FFMA R14, -R15, R18, R14 ;  /* 0x000000120f0e7223 */ /* 0x024fce000000010e */
.L_x_6:
[----:B------:R-:W-:Y:S05]  /*03f0*/  BSYNC.RECONVERGENT B3 ;  /* 0x0000000000037941 */ /* 0x000fea0003800200 */
.L_x_5:
[----:B------:R-:W-:Y:S05]  /*0400*/  @!P0 BRA `(.L_x_7) ;  /* 0xfffffffc00d48947 */ /* 0x000fea000383ffff */
[----:B------:R-:W-:Y:S05]  /*0410*/  BSYNC.RECONVERGENT B2 ;  /* 0x0000000000027941 */ /* 0x000fea0003800200 */
.L_x_4:
[----:B------:R-:W-:Y:S05]  /*0420*/  @P1 BRA `(.L_x_8) ;  /* 0xfffffffc007c1947 */ /* 0x000fea000383ffff */
.L_x_3:
[----:B------:R-:W-:Y:S05]  /*0430*/  BSYNC.RECONVERGENT B1 ;  /* 0x0000000000017941 */ /* 0x000fea0003800200 */
.L_x_2:
[----:B------:R-:W0:Y:S01]  /*0440*/  LDC.64 R8, c[0x0][0x3b0] ;  /* 0x0000ec00ff087b82 */ /* 0x000e220000000a00 */
[----:B------:R-:W1:Y:S01]  /*0450*/  LDCU.64 UR4, c[0x0][0x3a8] ;  /* 0x00007500ff0477ac */ /* 0x000e620008000a00 */
[----:B------:R-:W-:Y:S01]  /*0460*/  BSSY.RECONVERGENT B2, `(.L_x_9) ;  /* 0x000002d000027945 */ /* 0x000fe20003800200 */
[----:B-1----:R-:W-:-:S04]  /*0470*/  IADD3 R10, P0, PT, R12, UR4, RZ ;  /* 0x000000040c0a7c10 */ /* 0x002fc8000ff1e0ff */
[C---:B------:R-:W-:Y:S01]  /*0480*/  LEA.HI.X.SX32 R11, R12.reuse, UR5, 0x1, P0 ;  /* 0x000000050c0b7c11 */ /* 0x040fe200080f0eff */
[----:B0-----:R-:W-:-:S08]  /*0490*/  IMAD.WIDE R8, R12, 0x4, R8 ;  /* 0x000000040c087825 */ /* 0x001fd000078e0208 */
.L_x_16:
[----:B------:R-:W-:Y:S01]  /*04a0*/  ISETP.NE.AND P0, PT, R12, RZ, PT ;  /* 0x000000ff0c00720c */ /* 0x000fe20003f05270 */
[----:B------:R-:W-:Y:S04]  /*04b0*/  BSSY.RECONVERGENT B1, `(.L_x_10) ;  /* 0x0000026000017945 */ /* 0x000fe80003800200 */
[----:B------:R-:W-:Y:S08]  /*04c0*/  BSSY.RELIABLE B3, `(.L_x_11) ;  /* 0x0000009000037945 */ /* 0x000ff00003800100 */
[----:B0-----:R-:W-:Y:S05]  /*04d0*/  @!P0 BRA `(.L_x_12) ;  /* 0x00000000001c8947 */ /* 0x001fea0003800000 */
[----:B------:R-:W-:Y:S02]  /*04e0*/  R2UR UR4, R16 ;  /* 0x00000000100472ca */ /* 0x000fe400000e0000 */
[----:B------:R-:W-:-:S13]  /*04f0*/  R2UR UR5, R17 ;  /* 0x00000000110572ca */ /* 0x000fda00000e0000 */
[----:B------:R-:W2:Y:S01]  /*0500*/  LDG.E.U8 R2, desc[UR4][R10.64+0x1] ;  /* 0x000001040a027981 */ /* 0x000ea2000c1e1100 */
[----:B------:R-:W-:Y:S02]  /*0510*/  PLOP3.LUT P0, PT, PT, PT, PT, 0x8, 0x80 ;  /* 0x000000000080781c */ /* 0x000fe40003f0e170 */
[----:B--2---:R-:W-:-:S13]  /*0520*/  ISETP.NE.AND P1, PT, R2, 0x1, PT ;  /* 0x000000010200780c */ /* 0x004fda0003f25270 */
[----:B------:R-:W-:Y:S05]  /*0530*/  @P1 BREAK.RELIABLE B3 ;  /* 0x0000000000031942 */ /* 0x000fea0003800100 */
[----:B------:R-:W-:Y:S05]  /*0540*/  @P1 BRA `(.L_x_13) ;  /* 0x0000000000701947 */ /* 0x000fea0003800000 */
.L_x_12:
[----:B------:R-:W-:Y:S05]  /*0550*/  BSYNC.RELIABLE B3 ;  /* 0x0000000000037941 */ /* 0x000fea0003800100 */
.L_x_11:
[----:B------:R-:W-:Y:S02]  /*0560*/  R2UR UR4, R16 ;  /* 0x00000000100472ca */ /* 0x000fe400000e0000 */
[----:B------:R-:W-:-:S13]  /*0570*/  R2UR UR5, R17 ;  /* 0x00000000110572ca */ /* 0x000fda00000e0000 */
[----:B------:R-:W2:Y:S04]  /*0580*/  LDG.E R3, desc[UR4][R8.64] ;  /* 0x0000000408037981 */ /* 0x000ea8000c1e1900 */
[----:B------:R-:W3:Y:S01]  /*0590*/  LDG.E R15, desc[UR4][R4.64] ;  /* 0x00000004040f7981 */ /* 0x000ee2000c1e1900 */
[----:B------:R-:W-:Y:S01]  /*05a0*/  BSSY.RECONVERGENT B3, `(.L_x_14) ;  /* 0x000000e000037945 */ /* 0x000fe20003800200 */
[----:B--2---:R-:W0:Y:S01]  /*05b0*/  MUFU.RCP R18, R3 ;  /* 0x0000000300127308 */ /* 0x004e220000001000 */
[----:B---3-5:R-:W-:-:S07]  /*05c0*/  FFMA R2, R15, R3, R14 ;  /* 0x000000030f027223 */ /* 0x028fce000000000e */
[----:B------:R-:W1:Y:S01]  /*05d0*/  FCHK P0, R2, R3 ;  /* 0x0000000302007302 */ /* 0x000e620000000000 */
[----:B------:R-:W-:Y:S02]  /*05e0*/  IMAD.MOV.U32 R14, RZ, RZ, R2 ;  /* 0x000000ffff0e7224 */ /* 0x000fe400078e0002 */
[----:B0-----:R-:W-:-:S04]  /*05f0*/  FFMA R19, -R3, R18, 1 ;  /* 0x3f80000003137423 */ /* 0x001fc80000000112 */
[----:B------:R-:W-:-:S04]  /*0600*/  FFMA R19, R18, R19, R18 ;  /* 0x0000001312137223 */ /* 0x000fc80000000012 */
[----:B------:R-:W-:-:S04]  /*0610*/  FFMA R18, R2, R19, RZ ;  /* 0x0000001302127223 */ /* 0x000fc800000000ff */
[----:B------:R-:W-:-:S04]  /*0620*/  FFMA R15, -R3, R18, R2 ;  /* 0x00000012030f7223 */ /* 0x000fc80000000102 */
[----:B------:R-:W-:Y:S01]  /*0630*/  FFMA R15, R19, R15, R18 ;  /* 0x0000000f130f7223 */ /* 0x000fe20000000012 */
[----:B-1----:R-:W-:Y:S06]  /*0640*/  @!P0 BRA `(.L_x_15) ;  /* 0x00000000000c8947 */ /* 0x002fec0003800000 */
[----:B------:R-:W-:-:S07]  /*0650*/  MOV R18, 0x670 ;  /* 0x0000067000127802 */ /* 0x000fce0000000f00 */
[----:B------:R-:W-:Y:S05]  /*0660*/  CALL.REL.NOINC `($__internal_0_$__cuda_sm3x_div_rn_noftz_f32_slowpath) ;  /* 0x00000000006c7944 */ /* 0x000fea0003c00000 */
[----:B------:R-:W-:-:S07]  /*0670*/  IMAD.MOV.U32 R15, RZ, RZ, R2 ;  /* 0x000000ffff0f7224 */ /* 0x000fce00078e0002 */
.L_x_15:
[----:B------:R-:W-:Y:S05]  /*0680*/  BSYNC.RECONVERGENT B3 ;  /* 0x0000000000037941 */ /* 0x000fea0003800200 */
.L_x_14:
[C---:B------:R-:W-:Y:S01]  /*0690*/  R2UR UR4, R16.reuse ;  /* 0x00000000100472ca */ /* 0x040fe200000e0000 */
[----:B------:R-:W-:Y:S01]  /*06a0*/  IMAD.MOV.U32 R2, RZ, RZ, 0x1 ;  /* 0x00000001ff027424 */ /* 0x000fe200078e00ff */
[C---:B------:R-:W-:Y:S02]  /*06b0*/  R2UR UR5, R17.reuse ;  /* 0x00000000110572ca */ /* 0x040fe400000e0000 */
[----:B------:R-:W-:Y:S02]  /*06c0*/  R2UR UR6, R16 ;  /* 0x00000000100672ca */ /* 0x000fe400000e0000 */
[----:B------:R-:W-:Y:S02]  /*06d0*/  R2UR UR7, R17 ;  /* 0x00000000110772ca */ /* 0x000fe400000e0000 */
[----:B------:R-:W-:-:S07]  /*06e0*/  PLOP3.LUT P0, PT, PT, PT, PT, 0x80, 0x8 ;  /* 0x000000000008781c */ /* 0x000fce0003f0f070 */
[----:B------:R0:W-:Y:S04]  /*06f0*/  STG.E desc[UR4][R4.64], R15 ;  /* 0x0000000f04007986 */ /* 0x0001e8000c101904 */
[----:B------:R0:W-:Y:S02]  /*0700*/  STG.E.U8 desc[UR6][R10.64], R2 ;  /* 0x000000020a007986 */ /* 0x0001e4000c101106 */
.L_x_13:
[----:B------:R-:W-:Y:S05]  /*0710*/  BSYNC.RECONVERGENT B1 ;  /* 0x0000000000017941 */ /* 0x000fea0003800200 */
.L_x_10:
[----:B------:R-:W-:Y:S05]  /*0720*/  @!P0 BRA `(.L_x_16) ;  /* 0xfffffffc005c8947 */ /* 0x000fea000383ffff */
[----:B------:R-:W-:Y:S05]  /*0730*/  BSYNC.RECONVERGENT B2 ;  /* 0x0000000000027941 */ /* 0x000fea0003800200 */
.L_x_9:
[C---:B------:R-:W-:Y:S01]  /*0740*/  ISETP.GT.AND P0, PT, R12.reuse, R13, PT ;  /* 0x0000000d0c00720c */ /* 0x040fe20003f04270 */
[----:B------:R-:W-:-:S12]  /*0750*/  VIADD R12, R12, 0xffffffff ;  /* 0xffffffff0c0c7836 */ /* 0x000fd80000000000 */
[----:B------:R-:W-:Y:S05]  /*0760*/  @P0 BRA `(.L_x_17) ;  /* 0xfffffff800740947 */ /* 0x000fea000383ffff */
.L_x_1:
[----:B------:R-:W-:Y:S05]  /*0770*/  BSYNC.RECONVERGENT B0 ;  /* 0x0000000000007941 */ /* 0x000fea0003800200 */
.L_x_0:
[----:B------:R-:W-:Y:S05]  /*0780*/  WARPSYNC.ALL ;  /* 0x0000000000007948 */ /* 0x000fea0003800000 */
[----:B0-----:R-:W-:Y:S01]  /*0790*/  MOV R2, 0x0 ;  /* 0x0000000000027802 */ /* 0x001fe20000000f00 */
[----:B------:R0:W-:Y:S01]  /*07a0*/  STL [R1], R0 ;  /* 0x0000000001007387 */ /* 0x0001e20000100800 */
[----:B------:R-:W1:Y:S04]  /*07b0*/  LDCU.64 UR4, c[0x4][0x10] ;  /* 0x01000200ff0477ac */ /* 0x000e680008000a00 */
[----:B------:R-:W2:Y:S01]  /*07c0*/  LDC.64 R2, c[0x4][R2] ;  /* 0x0100000002027b82 */ /* 0x000ea20000000a00 */
[----:B-1----:R-:W-:-:S02]  /*07d0*/  IMAD.U32 R4, RZ, RZ, UR4 ;  /* 0x00000004ff047e24 */ /* 0x002fc4000f8e00ff */
[----:B0-----:R-:W-:-:S07]  /*07e0*/  IMAD.U32 R5, RZ, RZ, UR5 ;  /* 0x00000005ff057e24 */ /* 0x001fce000f8e00ff */
[----:B------:R-:W-:-:S07]  /*07f0*/  LEPC R20, `(.L_x_18) ;  /* 0x000000001014794e */ /* 0x000fce0000000000 */
[----:B--2--5:R-:W-:Y:S05]  /*0800*/  CALL.ABS.NOINC R2 ;  /* 0x0000000002007343 */ /* 0x024fea0003c00000 */
.L_x_18:
[----:B------:R-:W-:Y:S05]  /*0810*/  EXIT ;  /* 0x000000000000794d */ /* 0x000fea0003800000 */
        .weak           $__internal_0_$__cuda_sm3x_div_rn_noftz_f32_slowpath
        .type           $__internal_0_$__cuda_sm3x_div_rn_noftz_f32_slowpath,@function
        .size           $__internal_0_$__cuda_sm3x_div_rn_noftz_f32_slowpath,(.L_x_63 - $__internal_0_$__cuda_sm3x_div_rn_noftz_f32_slowpath)
$__internal_0_$__cuda_sm3x_div_rn_noftz_f32_slowpath:
[--C-:B------:R-:W-:Y:S01]  /*0820*/  SHF.R.U32.HI R15, RZ, 0x17, R3.reuse ;  /* 0x00000017ff0f7819 */ /* 0x100fe20000011603 */
[----:B------:R-:W-:Y:S01]  /*0830*/  BSSY.RECONVERGENT B4, `(.L_x_19) ;  /* 0x0000064000047945 */ /* 0x000fe20003800200 */
[--C-:B------:R-:W-:Y:S01]  /*0840*/  SHF.R.U32.HI R21, RZ, 0x17, R2.reuse ;  /* 0x00000017ff157819 */ /* 0x100fe20000011602 */
[----:B------:R-:W-:Y:S01]  /*0850*/  IMAD.MOV.U32 R20, RZ, RZ, R2 ;  /* 0x000000ffff147224 */ /* 0x000fe200078e0002 */
[----:B------:R-:W-:Y:S01]  /*0860*/  LOP3.LUT R15, R15, 0xff, RZ, 0xc0, !PT ;  /* 0x000000ff0f0f7812 */ /* 0x000fe200078ec0ff */
[----:B------:R-:W-:Y:S01]  /*0870*/  IMAD.MOV.U32 R23, RZ, RZ, R3 ;  /* 0x000000ffff177224 */ /* 0x000fe200078e0003 */
[----:B------:R-:W-:-:S03]  /*0880*/  LOP3.LUT R21, R21, 0xff, RZ, 0xc0, !PT ;  /* 0x000000ff15157812 */ /* 0x000fc600078ec0ff */
[----:B------:R-:W-:Y:S02]  /*0890*/  VIADD R24, R15, 0xffffffff ;  /* 0xffffffff0f187836 */ /* 0x000fe40000000000 */
[----:B------:R-:W-:-:S03]  /*08a0*/  VIADD R22, R21, 0xffffffff ;  /* 0xffffffff15167836 */ /* 0x000fc60000000000 */
[----:B------:R-:W-:-:S04]  /*08b0*/  ISETP.GT.U32.AND P0, PT, R24, 0xfd, PT ;  /* 0x000000fd1800780c */ /* 0x000fc80003f04070 */
[----:B------:R-:W-:-:S13]  /*08c0*/  ISETP.GT.U32.OR P0, PT, R22, 0xfd, P0 ;  /* 0x000000fd1600780c */ /* 0x000fda0000704470 */
[----:B------:R-:W-:Y:S01]  /*08d0*/  @!P0 IMAD.MOV.U32 R19, RZ, RZ, RZ ;  /* 0x000000ffff138224 */ /* 0x000fe200078e00ff */
[----:B------:R-:W-:Y:S06]  /*08e0*/  @!P0 BRA `(.L_x_20) ;  /* 0x00000000005c8947 */ /* 0x000fec0003800000 */
[----:B------:R-:W-:Y:S02]  /*08f0*/  FSETP.GTU.FTZ.AND P0, PT, |R2|, +INF , PT ;  /* 0x7f8000000200780b */ /* 0x000fe40003f1c200 */
[----:B------:R-:W-:-:S04]  /*0900*/  FSETP.GTU.FTZ.AND P1, PT, |R3|, +INF , PT ;  /* 0x7f8000000300780b */ /* 0x000fc80003f3c200 */
[----:B------:R-:W-:-:S13]  /*0910*/  PLOP3.LUT P0, PT, P0, P1, PT, 0xf8, 0x8f ;  /* 0x00000000008f781c */ /* 0x000fda0000703f70 */
[----:B------:R-:W-:Y:S05]  /*0920*/  @P0 BRA `(.L_x_21) ;  /* 0x00000004004c0947 */ /* 0x000fea0003800000 */
[----:B------:R-:W-:-:S13]  /*0930*/  LOP3.LUT P0, RZ, R23, 0x7fffffff, R20, 0xc8, !PT ;  /* 0x7fffffff17ff7812 */ /* 0x000fda000780c814 */
[----:B------:R-:W-:Y:S05]  /*0940*/  @!P0 BRA `(.L_x_22) ;  /* 0x00000004003c8947 */ /* 0x000fea0003800000 */
[C---:B------:R-:W-:Y:S02]  /*0950*/  FSETP.NEU.FTZ.AND P2, PT, |R2|.reuse, +INF , PT ;  /* 0x7f8000000200780b */ /* 0x040fe40003f5d200 */
[----:B------:R-:W-:Y:S02]  /*0960*/  FSETP.NEU.FTZ.AND P1, PT, |R3|, +INF , PT ;  /* 0x7f8000000300780b */ /* 0x000fe40003f3d200 */
[----:B------:R-:W-:-:S11]  /*0970*/  FSETP.NEU.FTZ.AND P0, PT, |R2|, +INF , PT ;  /* 0x7f8000000200780b */ /* 0x000fd60003f1d200 */
[----:B------:R-:W-:Y:S05]  /*0980*/  @!P1 BRA !P2, `(.L_x_22) ;  /* 0x00000004002c9947 */ /* 0x000fea0005000000 */
[----:B------:R-:W-:-:S04]  /*0990*/  LOP3.LUT P2, RZ, R20, 0x7fffffff, RZ, 0xc0, !PT ;  /* 0x7fffffff14ff7812 */ /* 0x000fc8000784c0ff */
[----:B------:R-:W-:-:S13]  /*09a0*/  PLOP3.LUT P1, PT, P1, P2, PT, 0x2f, 0xf2 ;  /* 0x0000000000f2781c */ /* 0x000fda0000f24577 */
[----:B------:R-:W-:Y:S05]  /*09b0*/  @P1 BRA `(.L_x_23) ;  /* 0x0000000400181947 */ /* 0x000fea0003800000 */
[----:B------:R-:W-:-:S04]  /*09c0*/  LOP3.LUT P1, RZ, R23, 0x7fffffff, RZ, 0xc0, !PT ;  /* 0x7fffffff17ff7812 */ /* 0x000fc8000782c0ff */
[----:B------:R-:W-:-:S13]  /*09d0*/  PLOP3.LUT P0, PT, P0, P1, PT, 0x2f, 0xf2 ;  /* 0x0000000000f2781c */ /* 0x000fda0000702577 */
[----:B------:R-:W-:Y:S05]  /*09e0*/  @P0 BRA `(.L_x_24) ;  /* 0x0000000400000947 */ /* 0x000fea0003800000 */
[----:B------:R-:W-:Y:S02]  /*09f0*/  ISETP.GE.AND P0, PT, R22, RZ, PT ;  /* 0x000000ff1600720c */ /* 0x000fe40003f06270 */
[----:B------:R-:W-:-:S11]  /*0a00*/  ISETP.GE.AND P1, PT, R24, RZ, PT ;  /* 0x000000ff1800720c */ /* 0x000fd60003f26270 */
[----:B------:R-:W-:Y:S02]  /*0a10*/  @P0 IMAD.MOV.U32 R19, RZ, RZ, RZ ;  /* 0x000000ffff130224 */ /* 0x000fe400078e00ff */
[----:B------:R-:W-:Y:S01]  /*0a20*/  @!P0 FFMA R20, R2, 1.84467440737095516160e+19, RZ ;  /* 0x5f80000002148823 */ /* 0x000fe200000000ff */
[----:B------:R-:W-:Y:S02]  /*0a30*/  @!P0 IMAD.MOV.U32 R19, RZ, RZ, -0x40 ;  /* 0xffffffc0ff138424 */ /* 0x000fe400078e00ff */
[----:B------:R-:W-:Y:S02]  /*0a40*/  @!P1 FFMA R23, R3, 1.84467440737095516160e+19, RZ ;  /* 0x5f80000003179823 */ /* 0x000fe400000000ff */
[----:B------:R-:W-:-:S07]  /*0a50*/  @!P1 VIADD R19, R19, 0x40 ;  /* 0x0000004013139836 */ /* 0x000fce0000000000 */
.L_x_20:
[----:B------:R-:W-:Y:S01]  /*0a60*/  LEA R2, R15, 0xc0800000, 0x17 ;  /* 0xc08000000f027811 */ /* 0x000fe200078eb8ff */
[----:B------:R-:W-:Y:S01]  /*0a70*/  VIADD R22, R21, 0xffffff81 ;  /* 0xffffff8115167836 */ /* 0x000fe20000000000 */
[----:B------:R-:W-:Y:S03]  /*0a80*/  BSSY.RECONVERGENT B5, `(.L_x_25) ;  /* 0x0000035000057945 */ /* 0x000fe60003800200 */
[----:B------:R-:W-:Y:S02]  /*0a90*/  IMAD.IADD R23, R23, 0x1, -R2 ;  /* 0x0000000117177824 */ /* 0x000fe400078e0a02 */
[C---:B------:R-:W-:Y:S01]  /*0aa0*/  IMAD R2, R22.reuse, -0x800000, R20 ;  /* 0xff80000016027824 */ /* 0x040fe200078e0214 */
[----:B------:R-:W-:Y:S01]  /*0ab0*/  IADD3 R22, PT, PT, R22, 0x7f, -R15 ;  /* 0x0000007f16167810 */ /* 0x000fe20007ffe80f */
[----:B------:R-:W0:Y:S01]  /*0ac0*/  MUFU.RCP R3, R23 ;  /* 0x0000001700037308 */ /* 0x000e220000001000 */
[----:B------:R-:W-:-:S03]  /*0ad0*/  FADD.FTZ R25, -R23, -RZ ;  /* 0x800000ff17197221 */ /* 0x000fc60000010100 */
[----:B------:R-:W-:Y:S02]  /*0ae0*/  IMAD.IADD R22, R22, 0x1, R19 ;  /* 0x0000000116167824 */ /* 0x000fe400078e0213 */
[----:B0-----:R-:W-:-:S04]  /*0af0*/  FFMA R24, R3, R25, 1 ;  /* 0x3f80000003187423 */ /* 0x001fc80000000019 */
[----:B------:R-:W-:-:S04]  /*0b00*/  FFMA R3, R3, R24, R3 ;  /* 0x0000001803037223 */ /* 0x000fc80000000003 */
[----:B------:R-:W-:-:S04]  /*0b10*/  FFMA R20, R2, R3, RZ ;  /* 0x0000000302147223 */ /* 0x000fc800000000ff */
[----:B------:R-:W-:-:S04]  /*0b20*/  FFMA R21, R25, R20, R2 ;  /* 0x0000001419157223 */ /* 0x000fc80000000002 */
[----:B------:R-:W-:-:S04]  /*0b30*/  FFMA R20, R3, R21, R20 ;  /* 0x0000001503147223 */ /* 0x000fc80000000014 */
[----:B------:R-:W-:-:S04]  /*0b40*/  FFMA R21, R25, R20, R2 ;  /* 0x0000001419157223 */ /* 0x000fc80000000002 */
[----:B------:R-:W-:-:S05]  /*0b50*/  FFMA R2, R3, R21, R20 ;  /* 0x0000001503027223 */ /* 0x000fca0000000014 */
[----:B------:R-:W-:-:S04]  /*0b60*/  SHF.R.U32.HI R15, RZ, 0x17, R2 ;  /* 0x00000017ff0f7819 */ /* 0x000fc80000011602 */
[----:B------:R-:W-:-:S05]  /*0b70*/  LOP3.LUT R15, R15, 0xff, RZ, 0xc0, !PT ;  /* 0x000000ff0f0f7812 */ /* 0x000fca00078ec0ff */
[----:B------:R-:W-:-:S04]  /*0b80*/  IMAD.IADD R23, R15, 0x1, R22 ;  /* 0x000000010f177824 */ /* 0x000fc800078e0216 */
[----:B------:R-:W-:-:S05]  /*0b90*/  VIADD R15, R23, 0xffffffff ;  /* 0xffffffff170f7836 */ /* 0x000fca0000000000 */
[----:B------:R-:W-:-:S13]  /*0ba0*/  ISETP.GE.U32.AND P0, PT, R15, 0xfe, PT ;  /* 0x000000fe0f00780c */ /* 0x000fda0003f06070 */
[----:B------:R-:W-:Y:S05]  /*0bb0*/  @!P0 BRA `(.L_x_26) ;  /* 0x0000000000808947 */ /* 0x000fea0003800000 */
[----:B------:R-:W-:-:S13]  /*0bc0*/  ISETP.GT.AND P0, PT, R23, 0xfe, PT ;  /* 0x000000fe1700780c */ /* 0x000fda0003f04270 */
[----:B------:R-:W-:Y:S05]  /*0bd0*/  @P0 BRA `(.L_x_27) ;  /* 0x00000000006c0947 */ /* 0x000fea0003800000 */
[----:B------:R-:W-:-:S13]  /*0be0*/  ISETP.GE.AND P0, PT, R23, 0x1, PT ;  /* 0x000000011700780c */ /* 0x000fda0003f06270 */
[----:B------:R-:W-:Y:S05]  /*0bf0*/  @P0 BRA `(.L_x_28) ;  /* 0x0000000000740947 */ /* 0x000fea0003800000 */
[----:B------:R-:W-:Y:S02]  /*0c00*/  ISETP.GE.AND P0, PT, R23, -0x18, PT ;  /* 0xffffffe81700780c */ /* 0x000fe40003f06270 */
[----:B------:R-:W-:-:S11]  /*0c10*/  LOP3.LUT R2, R2, 0x80000000, RZ, 0xc0, !PT ;  /* 0x8000000002027812 */ /* 0x000fd600078ec0ff */
[----:B------:R-:W-:Y:S05]  /*0c20*/  @!P0 BRA `(.L_x_28) ;  /* 0x0000000000688947 */ /* 0x000fea0003800000 */
[-CC-:B------:R-:W-:Y:S01]  /*0c30*/  FFMA.RZ R15, R3, R21.reuse, R20.reuse ;  /* 0x00000015030f7223 */ /* 0x180fe2000000c014 */
[C---:B------:R-:W-:Y:S01]  /*0c40*/  VIADD R22, R23.reuse, 0x20 ;  /* 0x0000002017167836 */ /* 0x040fe20000000000 */
[C---:B------:R-:W-:Y:S02]  /*0c50*/  ISETP.NE.AND P2, PT, R23.reuse, RZ, PT ;  /* 0x000000ff1700720c */ /* 0x040fe40003f45270 */
[----:B------:R-:W-:Y:S02]  /*0c60*/  ISETP.NE.AND P1, PT, R23, RZ, PT ;  /* 0x000000ff1700720c */ /* 0x000fe40003f25270 */
[----:B------:R-:W-:Y:S01]  /*0c70*/  LOP3.LUT R19, R15, 0x7fffff, RZ, 0xc0, !PT ;  /* 0x007fffff0f137812 */ /* 0x000fe200078ec0ff */
[CCC-:B------:R-:W-:Y:S01]  /*0c80*/  FFMA.RP R15, R3.reuse, R21.reuse, R20.reuse ;  /* 0x00000015030f7223 */ /* 0x1c0fe20000008014 */
[----:B------:R-:W-:Y:S01]  /*0c90*/  FFMA.RM R20, R3, R21, R20 ;  /* 0x0000001503147223 */ /* 0x000fe20000004014 */
[----:B------:R-:W-:Y:S01]  /*0ca0*/  IMAD.MOV R3, RZ, RZ, -R23 ;  /* 0x000000ffff037224 */ /* 0x000fe200078e0a17 */
[----:B------:R-:W-:-:S03]  /*0cb0*/  LOP3.LUT R19, R19, 0x800000, RZ, 0xfc, !PT ;  /* 0x0080000013137812 */ /* 0x000fc600078efcff */
[----:B------:R-:W-:Y:S02]  /*0cc0*/  FSETP.NEU.FTZ.AND P0, PT, R15, R20, PT ;  /* 0x000000140f00720b */ /* 0x000fe40003f1d000 */
[----:B------:R-:W-:Y:S02]  /*0cd0*/  SHF.L.U32 R22, R19, R22, RZ ;  /* 0x0000001613167219 */ /* 0x000fe400000006ff */
[----:B------:R-:W-:Y:S02]  /*0ce0*/  SEL R20, R3, RZ, P2 ;  /* 0x000000ff03147207 */ /* 0x000fe40001000000 */
[----:B------:R-:W-:Y:S02]  /*0cf0*/  ISETP.NE.AND P1, PT, R22, RZ, P1 ;  /* 0x000000ff1600720c */ /* 0x000fe40000f25270 */
[----:B------:R-:W-:Y:S02]  /*0d00*/  SHF.R.U32.HI R20, RZ, R20, R19 ;  /* 0x00000014ff147219 */ /* 0x000fe40000011613 */
[----:B------:R-:W-:-:S02]  /*0d10*/  PLOP3.LUT P0, PT, P0, P1, PT, 0xf8, 0x8f ;  /* 0x00000000008f781c */ /* 0x000fc40000703f70 */
[----:B------:R-:W-:Y:S02]  /*0d20*/  SHF.R.U32.HI R22, RZ, 0x1, R20 ;  /* 0x00000001ff167819 */ /* 0x000fe40000011614 */
[----:B------:R-:W-:-:S04]  /*0d30*/  SEL R3, RZ, 0x1, !P0 ;  /* 0x00000001ff037807 */ /* 0x000fc80004000000 */
[----:B------:R-:W-:-:S04]  /*0d40*/  LOP3.LUT R3, R3, 0x1, R22, 0xf8, !PT ;  /* 0x0000000103037812 */ /* 0x000fc800078ef816 */
[----:B------:R-:W-:-:S05]  /*0d50*/  LOP3.LUT R3, R3, R20, RZ, 0xc0, !PT ;  /* 0x0000001403037212 */ /* 0x000fca00078ec0ff */
[----:B------:R-:W-:-:S05]  /*0d60*/  IMAD.IADD R3, R22, 0x1, R3 ;  /* 0x0000000116037824 */ /* 0x000fca00078e0203 */
[----:B------:R-:W-:Y:S01]  /*0d70*/  LOP3.LUT R2, R3, R2, RZ, 0xfc, !PT ;  /* 0x0000000203027212 */ /* 0x000fe200078efcff */
[----:B------:R-:W-:Y:S06]  /*0d80*/  BRA `(.L_x_28) ;  /* 0x0000000000107947 */ /* 0x000fec0003800000 */
.L_x_27:
[----:B------:R-:W-:-:S04]  /*0d90*/  LOP3.LUT R2, R2, 0x80000000, RZ, 0xc0, !PT ;  /* 0x8000000002027812 */ /* 0x000fc800078ec0ff */
[----:B------:R-:W-:Y:S01]  /*0da0*/  LOP3.LUT R2, R2, 0x7f800000, RZ, 0xfc, !PT ;  /* 0x7f80000002027812 */ /* 0x000fe200078efcff */
[----:B------:R-:W-:Y:S06]  /*0db0*/  BRA `(.L_x_28) ;  /* 0x0000000000047947 */ /* 0x000fec0003800000 */
.L_x_26:
[----:B------:R-:W-:-:S07]  /*0dc0*/  IMAD R2, R22, 0x800000, R2 ;  /* 0x0080000016027824 */ /* 0x000fce00078e0202 */
.L_x_28:
[----:B------:R-:W-:Y:S05]  /*0dd0*/  BSYNC.RECONVERGENT B5 ;  /* 0x0000000000057941 */ /* 0x000fea0003800200 */
.L_x_25:
[----:B------:R-:W-:Y:S05]  /*0de0*/  BRA `(.L_x_29) ;  /* 0x0000000000207947 */ /* 0x000fea0003800000 */
.L_x_24:
[----:B------:R-:W-:-:S04]  /*0df0*/  LOP3.LUT R2, R23, 0x80000000, R20, 0x48, !PT ;  /* 0x8000000017027812 */ /* 0x000fc800078e4814 */
[----:B------:R-:W-:Y:S01]  /*0e00*/  LOP3.LUT R2, R2, 0x7f800000, RZ, 0xfc, !PT ;  /* 0x7f80000002027812 */ /* 0x000fe200078efcff */
[----:B------:R-:W-:Y:S06]  /*0e10*/  BRA `(.L_x_29) ;  /* 0x0000000000147947 */ /* 0x000fec0003800000 */
.L_x_23:
[----:B------:R-:W-:Y:S01]  /*0e20*/  LOP3.LUT R2, R23, 0x80000000, R20, 0x48, !PT ;  /* 0x8000000017027812 */ /* 0x000fe200078e4814 */
[----:B------:R-:W-:Y:S06]  /*0e30*/  BRA `(.L_x_29) ;  /* 0x00000000000c7947 */ /* 0x000fec0003800000 */
.L_x_22:
[----:B------:R-:W0:Y:S01]  /*0e40*/  MUFU.RSQ R2, -QNAN ;  /* 0xffc0000000027908 */ /* 0x000e220000001400 */
[----:B------:R-:W-:Y:S05]  /*0e50*/  BRA `(.L_x_29) ;  /* 0x0000000000047947 */ /* 0x000fea0003800000 */
.L_x_21:
[----:B------:R-:W-:-:S07]  /*0e60*/  FADD.FTZ R2, R2, R3 ;  /* 0x0000000302027221 */ /* 0x000fce0000010000 */
.L_x_29:
[----:B------:R-:W-:Y:S05]  /*0e70*/  BSYNC.RECONVERGENT B4 ;  /* 0x0000000000047941 */ /* 0x000fea0003800200 */
.L_x_19:
[----:B------:R-:W-:-:S04]  /*0e80*/  IMAD.MOV.U32 R19, RZ, RZ, 0x0 ;  /* 0x00000000ff137424 */ /* 0x000fc800078e00ff */
[----:B0-----:R-:W-:Y:S05]  /*0e90*/  RET.REL.NODEC R18 `(_Z13backwardSweepPKiS0_PKfiPfPbS3_) ;  /* 0xfffffff012587950 */ /* 0x001fea0003c3ffff */
.L_x_30:
[----:B------:R-:W-:-:S00]  /*0ea0*/  BRA `(.L_x_30) ;  /* 0xfffffffc00fc7947 */ /* 0x000fc0000383ffff */
[----:B------:R-:W-:-:S00]  /*0eb0*/  NOP ;  /* 0x0000000000007918 */ /* 0x000fc00000000000 */
        /* <DEDUP_REMOVED lines=12> */
.L_x_63:


//--------------------- .text._Z12forwardSweepPKiS0_PKfiPfPbS3_ --------------------------
	.section	.text._Z12forwardSweepPKiS0_PKfiPfPbS3_,"ax",@progbits
	.align	128
        .global         _Z12forwardSweepPKiS0_PKfiPfPbS3_
        .type           _Z12forwardSweepPKiS0_PKfiPfPbS3_,@function
        .size           _Z12forwardSweepPKiS0_PKfiPfPbS3_,(.L_x_64 - _Z12forwardSweepPKiS0_PKfiPfPbS3_)
        .other          _Z12forwardSweepPKiS0_PKfiPfPbS3_,@"STO_CUDA_ENTRY STV_DEFAULT"
_Z12forwardSweepPKiS0_PKfiPfPbS3_:
.text._Z12forwardSweepPKiS0_PKfiPfPbS3_:
[----:B------:R-:W0:Y:S01]  /*0000*/  LDC R1, c[0x0][0x37c] ;  /* 0x0000df00ff017b82 */ /* 0x000e220000000800 */
[----:B------:R-:W1:Y:S01]  /*0010*/  S2R R3, SR_TID.X ;  /* 0x0000000000037919 */ /* 0x000e620000002100 */
[----:B------:R-:W2:Y:S06]  /*0020*/  LDCU UR5, c[0x0][0x2fc] ;  /* 0x00005f80ff0577ac */ /* 0x000eac0008000800 */
[----:B------:R-:W1:Y:S01]  /*0030*/  S2UR UR6, SR_CTAID.X ;  /* 0x00000000000679c3 */ /* 0x000e620000002500 */
[----:B0-----:R-:W-:Y:S01]  /*0040*/  VIADD R1, R1, 0xfffffff8 ;  /* 0xfffffff801017836 */ /* 0x001fe20000000000 */
[----:B------:R-:W-:Y:S01]  /*0050*/  BSSY.RECONVERGENT B6, `(.L_x_31) ;  /* 0x000007e000067945 */ /* 0x000fe20003800200 */
[----:B------:R-:W0:Y:S05]  /*0060*/  LDCU UR4, c[0x0][0x2f8] ;  /* 0x00005f00ff0477ac */ /* 0x000e2a0008000800 */
[----:B------:R-:W1:Y:S08]  /*0070*/  LDC R22, c[0x0][0x360] ;  /* 0x0000d800ff167b82 */ /* 0x000e700000000800 */
[----:B------:R-:W3:Y:S01]  /*0080*/  LDC R23, c[0x0][0x398] ;  /* 0x0000e600ff177b82 */ /* 0x000ee20000000800 */
[----:B0-----:R-:W-:-:S05]  /*0090*/  IADD3 R19, P1, PT, R1, UR4, RZ ;  /* 0x0000000401137c10 */ /* 0x001fca000ff3e0ff */
[----:B--2---:R-:W-:Y:S02]  /*00a0*/  IMAD.X R18, RZ, RZ, UR5, P1 ;  /* 0x00000005ff127e24 */ /* 0x004fe400088e06ff */
[----:B-1----:R-:W-:-:S04]  /*00b0*/  IMAD R22, R22, UR6, R3 ;  /* 0x0000000616167c24 */ /* 0x002fc8000f8e0203 */
[----:B------:R-:W-:-:S05]  /*00c0*/  IMAD.SHL.U32 R2, R22, 0x40, RZ ;  /* 0x0000004016027824 */ /* 0x000fca00078e00ff */
[----:B---3--:R-:W-:-:S04]  /*00d0*/  ISETP.GE.AND P0, PT, R2, R23, PT ;  /* 0x000000170200720c */ /* 0x008fc80003f06270 */
[----:B------:R-:W-:-:S13]  /*00e0*/  ISETP.LT.OR P0, PT, R2, RZ, P0 ;  /* 0x000000ff0200720c */ /* 0x000fda0000701670 */
[----:B------:R-:W-:Y:S05]  /*00f0*/  @P0 BRA `(.L_x_32) ;  /* 0x0000000400cc0947 */ /* 0x000fea0003800000 */
[----:B------:R-:W0:Y:S01]  /*0100*/  LDC.64 R16, c[0x0][0x358] ;  /* 0x0000d600ff107b82 */ /* 0x000e220000000a00 */
[----:B------:R-:W-:-:S07]  /*0110*/  VIADD R23, R23, 0xffffffff ;  /* 0xffffffff17177836 */ /* 0x000fce0000000000 */
.L_x_49:
[----:B------:R-:W-:Y:S01]  /*0120*/  MOV R0, 0x0 ;  /* 0x0000000000007802 */ /* 0x000fe20000000f00 */
[----:B------:R1:W-:Y:S01]  /*0130*/  STL [R1], R2 ;  /* 0x0000000201007387 */ /* 0x0003e20000100800 */
[----:B------:R-:W2:Y:S01]  /*0140*/  LDCU.64 UR4, c[0x4][0x8] ;  /* 0x01000100ff0477ac */ /* 0x000ea20008000a00 */
[----:B------:R-:W-:Y:S01]  /*0150*/  IMAD.MOV.U32 R6, RZ, RZ, R19 ;  /* 0x000000ffff067224 */ /* 0x000fe200078e0013 */
[----:B------:R1:W3:Y:S01]  /*0160*/  LDC.64 R8, c[0x4][R0] ;  /* 0x0100000000087b82 */ /* 0x0002e20000000a00 */
[----:B------:R-:W-:Y:S02]  /*0170*/  IMAD.MOV.U32 R7, RZ, RZ, R18 ;  /* 0x000000ffff077224 */ /* 0x000fe400078e0012 */
[----:B--2---:R-:W-:Y:S02]  /*0180*/  IMAD.U32 R4, RZ, RZ, UR4 ;  /* 0x00000004ff047e24 */ /* 0x004fe4000f8e00ff */
[----:B-1---5:R-:W-:-:S07]  /*0190*/  IMAD.U32 R5, RZ, RZ, UR5 ;  /* 0x00000005ff057e24 */ /* 0x022fce000f8e00ff */
[----:B------:R-:W-:-:S07]  /*01a0*/  LEPC R20, `(.L_x_33) ;  /* 0x000000001014794e */ /* 0x000fce0000000000 */
[----:B0--3--:R-:W-:Y:S05]  /*01b0*/  CALL.ABS.NOINC R8 ;  /* 0x0000000008007343 */ /* 0x009fea0003c00000 */
.L_x_33:
[----:B------:R-:W0:Y:S01]  /*01c0*/  LDC.64 R6, c[0x0][0x380] ;  /* 0x0000e000ff067b82 */ /* 0x000e220000000a00 */
[C---:B------:R-:W-:Y:S02]  /*01d0*/  R2UR UR4, R16.reuse ;  /* 0x00000000100472ca */ /* 0x040fe400000e0000 */
[C---:B------:R-:W-:Y:S02]  /*01e0*/  R2UR UR5, R17.reuse ;  /* 0x00000000110572ca */ /* 0x040fe400000e0000 */
[----:B------:R-:W-:Y:S02]  /*01f0*/  R2UR UR6, R16 ;  /* 0x00000000100672ca */ /* 0x000fe400000e0000 */
[----:B------:R-:W-:Y:S01]  /*0200*/  R2UR UR7, R17 ;  /* 0x00000000110772ca */ /* 0x000fe200000e0000 */
[----:B------:R-:W1:Y:S01]  /*0210*/  LDC.64 R4, c[0x0][0x3a0] ;  /* 0x0000e800ff047b82 */ /* 0x000e620000000a00 */
[----:B0-----:R-:W-:-:S07]  /*0220*/  IMAD.WIDE.U32 R6, R2, 0x4, R6 ;  /* 0x0000000402067825 */ /* 0x001fce00078e0006 */
[----:B------:R-:W2:Y:S04]  /*0230*/  LDG.E R3, desc[UR4][R6.64] ;  /* 0x0000000406037981 */ /* 0x000ea8000c1e1900 */
[----:B------:R-:W2:Y:S01]  /*0240*/  LDG.E R0, desc[UR6][R6.64+0x4] ;  /* 0x0000040606007981 */ /* 0x000ea2000c1e1900 */
[----:B-1----:R-:W-:Y:S01]  /*0250*/  IMAD.WIDE.U32 R4, R2, 0x4, R4 ;  /* 0x0000000402047825 */ /* 0x002fe200078e0004 */
[----:B------:R-:W-:Y:S04]  /*0260*/  BSSY.RECONVERGENT B0, `(.L_x_34) ;  /* 0x0000025000007945 */ /* 0x000fe80003800200 */
[----:B------:R0:W5:Y:S01]  /*0270*/  LDG.E R10, desc[UR4][R4.64] ;  /* 0x00000004040a7981 */ /* 0x000162000c1e1900 */
[----:B--2---:R-:W-:-:S13]  /*0280*/  ISETP.GE.AND P0, PT, R3, R0, PT ;  /* 0x000000000300720c */ /* 0x004fda0003f06270 */
[----:B0-----:R-:W-:Y:S05]  /*0290*/  @P0 BRA `(.L_x_35) ;  /* 0x0000000000840947 */ /* 0x001fea0003800000 */
.L_x_40:
        /* <DEDUP_REMOVED lines=20> */
.L_x_39:
        /* <DEDUP_REMOVED lines=9> */
.L_x_38:
[----:B------:R-:W-:Y:S05]  /*0470*/  BSYNC.RECONVERGENT B2 ;  /* 0x0000000000027941 */ /* 0x000fea0003800200 */
.L_x_37:
[----:B------:R-:W-:Y:S05]  /*0480*/  @!P0 BRA `(.L_x_39) ;  /* 0xfffffffc00d48947 */ /* 0x000fea000383ffff */
[----:B------:R-:W-:Y:S05]  /*0490*/  BSYNC.RECONVERGENT B1 ;  /* 0x0000000000017941 */ /* 0x000fea0003800200 */
.L_x_36:
[----:B------:R-:W-:Y:S05]  /*04a0*/  @P1 BRA `(.L_x_40) ;  /* 0xfffffffc007c1947 */ /* 0x000fea000383ffff */
.L_x_35:
[----:B------:R-:W-:Y:S05]  /*04b0*/  BSYNC.RECONVERGENT B0 ;  /* 0x0000000000007941 */ /* 0x000fea0003800200 */
.L_x_34:
[----:B------:R-:W0:Y:S01]  /*04c0*/  LDC.64 R6, c[0x0][0x3b0] ;  /* 0x0000ec00ff067b82 */ /* 0x000e220000000a00 */
[----:B------:R-:W1:Y:S01]  /*04d0*/  LDCU.64 UR4, c[0x0][0x3a8] ;  /* 0x00007500ff0477ac */ /* 0x000e620008000a00 */
[----:B------:R-:W-:Y:S01]  /*04e0*/  BSSY.RECONVERGENT B1, `(.L_x_41) ;  /* 0x000002d000017945 */ /* 0x000fe20003800200 */
[C---:B-1----:R-:W-:Y:S01]  /*04f0*/  IADD3 R8, P0, PT, R2.reuse, UR4, RZ ;  /* 0x0000000402087c10 */ /* 0x042fe2000ff1e0ff */
[----:B0-----:R-:W-:-:S04]  /*0500*/  IMAD.WIDE.U32 R6, R2, 0x4, R6 ;  /* 0x0000000402067825 */ /* 0x001fc800078e0006 */
[----:B------:R-:W-:-:S08]  /*0510*/  IMAD.X R9, RZ, RZ, UR5, P0 ;  /* 0x00000005ff097e24 */ /* 0x000fd000080e06ff */
.L_x_48:
[----:B------:R-:W-:Y:S01]  /*0520*/  ISETP.NE.AND P0, PT, R2, R23, PT ;  /* 0x000000170200720c */ /* 0x000fe20003f05270 */
        /* <DEDUP_REMOVED lines=10> */
.L_x_44:
[----:B------:R-:W-:Y:S05]  /*05d0*/  BSYNC.RELIABLE B2 ;  /* 0x0000000000027941 */ /* 0x000fea0003800100 */
.L_x_43:
        /* <DEDUP_REMOVED lines=16> */
[----:B------:R-:W-:Y:S05]  /*06e0*/  CALL.REL.NOINC `($__internal_1_$__cuda_sm3x_div_rn_noftz_f32_slowpath) ;  /* 0x0000000000807944 */ /* 0x000fea0003c00000 */
[----:B------:R-:W-:-:S07]  /*06f0*/  IMAD.MOV.U32 R11, RZ, RZ, R0 ;  /* 0x000000ffff0b7224 */ /* 0x000fce00078e0000 */
.L_x_47:
[----:B------:R-:W-:Y:S05]  /*0700*/  BSYNC.RECONVERGENT B2 ;  /* 0x0000000000027941 */ /* 0x000fea0003800200 */
.L_x_46:
        /* <DEDUP_REMOVED lines=8> */
.L_x_45:
[----:B------:R-:W-:Y:S05]  /*0790*/  BSYNC.RECONVERGENT B0 ;  /* 0x0000000000007941 */ /* 0x000fea0003800200 */
.L_x_42:
[----:B------:R-:W-:Y:S05]  /*07a0*/  @!P0 BRA `(.L_x_48) ;  /* 0xfffffffc005c8947 */ /* 0x000fea000383ffff */
[----:B------:R-:W-:Y:S05]  /*07b0*/  BSYNC.RECONVERGENT B1 ;  /* 0x0000000000017941 */ /* 0x000fea0003800200 */
.L_x_41:
[----:B------:R-:W1:Y:S01]  /*07c0*/  LDCU UR4, c[0x0][0x398] ;  /* 0x00007300ff0477ac */ /* 0x000e620008000800 */
[----:B0-----:R-:W-:Y:S01]  /*07d0*/  VIADD R0, R2, 0x1 ;  /* 0x0000000102007836 */ /* 0x001fe20000000000 */
[----:B------:R-:W-:-:S04]  /*07e0*/  LEA R3, R22, 0x3f, 0x6 ;  /* 0x0000003f16037811 */ /* 0x000fc800078e30ff */
[----:B-1----:R-:W-:-:S04]  /*07f0*/  ISETP.GE.AND P0, PT, R0, UR4, PT ;  /* 0x0000000400007c0c */ /* 0x002fc8000bf06270 */
[----:B------:R-:W-:Y:S01]  /*0800*/  ISETP.GE.OR P0, PT, R2, R3, P0 ;  /* 0x000000030200720c */ /* 0x000fe20000706670 */
[----:B------:R-:W-:-:S12]  /*0810*/  IMAD.MOV.U32 R2, RZ, RZ, R0 ;  /* 0x000000ffff027224 */ /* 0x000fd800078e0000 */
[----:B------:R-:W-:Y:S05]  /*0820*/  @!P0 BRA `(.L_x_49) ;  /* 0xfffffff8003c8947 */ /* 0x000fea000383ffff */
.L_x_32:
[----:B------:R-:W-:Y:S05]  /*0830*/  BSYNC.RECONVERGENT B6 ;  /* 0x0000000000067941 */ /* 0x000fea0003800200 */
.L_x_31:
[----:B------:R-:W-:Y:S01]  /*0840*/  MOV R0, 0x0 ;  /* 0x0000000000007802 */ /* 0x000fe20000000f00 */
[----:B------:R0:W-:Y:S01]  /*0850*/  STL [R1], R22 ;  /* 0x0000001601007387 */ /* 0x0001e20000100800 */
[----:B------:R-:W1:Y:S01]  /*0860*/  LDCU.64 UR4, c[0x4][0x10] ;  /* 0x01000200ff0477ac */ /* 0x000e620008000a00 */
[----:B------:R-:W-:Y:S01]  /*0870*/  IMAD.MOV.U32 R6, RZ, RZ, R19 ;  /* 0x000000ffff067224 */ /* 0x000fe200078e0013 */
[----:B------:R0:W2:Y:S01]  /*0880*/  LDC.64 R2, c[0x4][R0] ;  /* 0x0100000000027b82 */ /* 0x0000a20000000a00 */
[----:B------:R-:W-:Y:S02]  /*0890*/  IMAD.MOV.U32 R7, RZ, RZ, R18 ;  /* 0x000000ffff077224 */ /* 0x000fe400078e0012 */
[----:B-1----:R-:W-:Y:S02]  /*08a0*/  IMAD.U32 R4, RZ, RZ, UR4 ;  /* 0x00000004ff047e24 */ /* 0x002fe4000f8e00ff */
[----:B0-----:R-:W-:-:S07]  /*08b0*/  IMAD.U32 R5, RZ, RZ, UR5 ;  /* 0x00000005ff057e24 */ /* 0x001fce000f8e00ff */
[----:B------:R-:W-:-:S07]  /*08c0*/  LEPC R20, `(.L_x_50) ;  /* 0x000000001014794e */ /* 0x000fce0000000000 */
[----:B--2--5:R-:W-:Y:S05]  /*08d0*/  CALL.ABS.NOINC R2 ;  /* 0x0000000002007343 */ /* 0x024fea0003c00000 */
.L_x_50:
[----:B------:R-:W-:Y:S05]  /*08e0*/  EXIT ;  /* 0x000000000000794d */ /* 0x000fea0003800000 */
        .weak           $__internal_1_$__cuda_sm3x_div_rn_noftz_f32_slowpath
        .type           $__internal_1_$__cuda_sm3x_div_rn_noftz_f32_slowpath,@function
        .size           $__internal_1_$__cuda_sm3x_div_rn_noftz_f32_slowpath,(.L_x_64 - $__internal_1_$__cuda_sm3x_div_rn_noftz_f32_slowpath)
$__internal_1_$__cuda_sm3x_div_rn_noftz_f32_slowpath:
        /* <DEDUP_REMOVED lines=36> */
.L_x_52:
        /* <DEDUP_REMOVED lines=51> */
.L_x_59:
[----:B------:R-:W-:-:S04]  /*0e60*/  LOP3.LUT R0, R0, 0x80000000, RZ, 0xc0, !PT ;  /* 0x8000000000007812 */ /* 0x000fc800078ec0ff */
[----:B------:R-:W-:Y:S01]  /*0e70*/  LOP3.LUT R0, R0, 0x7f800000, RZ, 0xfc, !PT ;  /* 0x7f80000000007812 */ /* 0x000fe200078efcff */
[----:B------:R-:W-:Y:S06]  /*0e80*/  BRA `(.L_x_60) ;  /* 0x0000000000047947 */ /* 0x000fec0003800000 */
.L_x_58:
[----:B------:R-:W-:-:S07]  /*0e90*/  IMAD R0, R20, 0x800000, R0 ;  /* 0x0080000014007824 */ /* 0x000fce00078e0200 */
.L_x_60:
[----:B------:R-:W-:Y:S05]  /*0ea0*/  BSYNC.RECONVERGENT B4 ;  /* 0x0000000000047941 */ /* 0x000fea0003800200 */
.L_x_57:
[----:B------:R-:W-:Y:S05]  /*0eb0*/  BRA `(.L_x_61) ;  /* 0x0000000000207947 */ /* 0x000fea0003800000 */
.L_x_56:
[----:B------:R-:W-:-:S04]  /*0ec0*/  LOP3.LUT R0, R21, 0x80000000, R14, 0x48, !PT ;  /* 0x8000000015007812 */ /* 0x000fc800078e480e */
[----:B------:R-:W-:Y:S01]  /*0ed0*/  LOP3.LUT R0, R0, 0x7f800000, RZ, 0xfc, !PT ;  /* 0x7f80000000007812 */ /* 0x000fe200078efcff */
[----:B------:R-:W-:Y:S06]  /*0ee0*/  BRA `(.L_x_61) ;  /* 0x0000000000147947 */ /* 0x000fec0003800000 */
.L_x_55:
[----:B------:R-:W-:Y:S01]  /*0ef0*/  LOP3.LUT R0, R21, 0x80000000, R14, 0x48, !PT ;  /* 0x8000000015007812 */ /* 0x000fe200078e480e */
[----:B------:R-:W-:Y:S06]  /*0f00*/  BRA `(.L_x_61) ;  /* 0x00000000000c7947 */ /* 0x000fec0003800000 */
.L_x_54:
[----:B------:R-:W0:Y:S01]  /*0f10*/  MUFU.RSQ R0, -QNAN ;  /* 0xffc0000000007908 */ /* 0x000e220000001400 */
[----:B------:R-:W-:Y:S05]  /*0f20*/  BRA `(.L_x_61) ;  /* 0x0000000000047947 */ /* 0x000fea0003800000 */
.L_x_53:
[----:B------:R-:W-:-:S07]  /*0f30*/  FADD.FTZ R0, R0, R3 ;  /* 0x0000000300007221 */ /* 0x000fce0000010000 */
.L_x_61:
[----:B------:R-:W-:Y:S05]  /*0f40*/  BSYNC.RECONVERGENT B3 ;  /* 0x0000000000037941 */ /* 0x000fea0003800200 */
.L_x_51:
[----:B------:R-:W-:-:S04]  /*0f50*/  IMAD.MOV.U32 R13, RZ, RZ, 0x0 ;  /* 0x00000000ff0d7424 */ /* 0x000fc800078e00ff */
[----:B0-----:R-:W-:Y:S05]  /*0f60*/  RET.REL.NODEC R12 `(_Z12forwardSweepPKiS0_PKfiPfPbS3_) ;  /* 0xfffffff00c247950 */ /* 0x001fea0003c3ffff */
.L_x_62:
        /* <DEDUP_REMOVED lines=9> */
.L_x_64:


//--------------------- .nv.global.init           --------------------------
	.section	.nv.global.init,"aw",@progbits
.nv.global.init:
	.type		$str$1,@object
	.size		$str$1,($str - $str$1)
$str$1:
        /*0000*/ 	.byte	0x66, 0x69, 0x6e, 0x65, 0x20, 0x74, 0x68, 0x72, 0x65, 0x61, 0x64, 0x20, 0x23, 0x25, 0x64, 0x0a
        /*0010*/ 	.byte	0x00
	.type		$str,@object
	.size		$str,(.L_0 - $str)
$str:
        /*0011*/ 	.byte	0x52, 0x69, 0x67, 0x61, 0x20, 0x65, 0x73, 0x65, 0x67, 0x75, 0x69, 0x74, 0x61, 0x3a, 0x20, 0x25
        /*0021*/ 	.byte	0x64, 0x0a, 0x00
.L_0:


//--------------------- .nv.shared.reserved.0     --------------------------
	.section	.nv.shared.reserved.0,"aw",@nobits
	.weak		__nv_reservedSMEM_offset_0_alias
	.size		__nv_reservedSMEM_offset_0_alias, 0, 64
	.other		__nv_reservedSMEM_offset_0_alias,@"STO_CUDA_RESERVED_SHARED STV_DEFAULT"
__nv_reservedSMEM_offset_0_alias:
	.zero		0
	.zero		64


//--------------------- .nv.constant0._Z13backwardSweepPKiS0_PKfiPfPbS3_ --------------------------
	.section	.nv.constant0._Z13backwardSweepPKiS0_PKfiPfPbS3_,"a",@progbits
	.sectionflags	@""
	.align	4
.nv.constant0._Z13backwardSweepPKiS0_PKfiPfPbS3_:
	.zero		952


//--------------------- .nv.constant0._Z12forwardSweepPKiS0_PKfiPfPbS3_ --------------------------
	.section	.nv.constant0._Z12forwardSweepPKiS0_PKfiPfPbS3_,"a",@progbits
	.sectionflags	@""
	.align	4
.nv.constant0._Z12forwardSweepPKiS0_PKfiPfPbS3_:
	.zero		952


//--------------------- SYMBOLS --------------------------

	.type		.nv.reservedSmem.offset0,@object
	.size		.nv.reservedSmem.offset0,0x4
	.type		vprintf,@function
